//
// Generated by NVIDIA NVVM Compiler
//
// Compiler Build ID: CL-36424714
// Cuda compilation tools, release 13.0, V13.0.88
// Based on NVVM 20.0.0
//

.version 9.0
.target sm_100
.address_size 64

	// .globl	_Z23compute_output_gradientPfPiS_ii

.visible .entry _Z23compute_output_gradientPfPiS_ii(
	.param .u64 .ptr .align 1 _Z23compute_output_gradientPfPiS_ii_param_0,
	.param .u64 .ptr .align 1 _Z23compute_output_gradientPfPiS_ii_param_1,
	.param .u64 .ptr .align 1 _Z23compute_output_gradientPfPiS_ii_param_2,
	.param .u32 _Z23compute_output_gradientPfPiS_ii_param_3,
	.param .u32 _Z23compute_output_gradientPfPiS_ii_param_4
)
{
	.reg .pred 	%p<5>;
	.reg .b32 	%r<10>;
	.reg .b32 	%f<3>;
	.reg .b64 	%rd<12>;

	ld.param.u64 	%rd2, [_Z23compute_output_gradientPfPiS_ii_param_0];
	ld.param.u64 	%rd3, [_Z23compute_output_gradientPfPiS_ii_param_1];
	ld.param.u64 	%rd4, [_Z23compute_output_gradientPfPiS_ii_param_2];
	ld.param.u32 	%r3, [_Z23compute_output_gradientPfPiS_ii_param_3];
	ld.param.u32 	%r4, [_Z23compute_output_gradientPfPiS_ii_param_4];
	mov.u32 	%r5, %ctaid.x;
	mov.u32 	%r6, %ntid.x;
	mov.u32 	%r7, %tid.x;
	mad.lo.s32 	%r1, %r5, %r6, %r7;
	mov.u32 	%r2, %ctaid.y;
	setp.ge.s32 	%p1, %r1, %r3;
	setp.ge.s32 	%p2, %r2, %r4;
	or.pred  	%p3, %p1, %p2;
	@%p3 bra 	$L__BB0_3;
	cvta.to.global.u64 	%rd5, %rd4;
	cvta.to.global.u64 	%rd6, %rd2;
	cvta.to.global.u64 	%rd7, %rd3;
	mad.lo.s32 	%r8, %r3, %r2, %r1;
	mul.wide.s32 	%rd8, %r8, 4;
	add.s64 	%rd9, %rd6, %rd8;
	ld.global.f32 	%f1, [%rd9];
	add.s64 	%rd1, %rd5, %rd8;
	st.global.f32 	[%rd1], %f1;
	mul.wide.u32 	%rd10, %r2, 4;
	add.s64 	%rd11, %rd7, %rd10;
	ld.global.u32 	%r9, [%rd11];
	setp.ne.s32 	%p4, %r1, %r9;
	@%p4 bra 	$L__BB0_3;
	add.f32 	%f2, %f1, 0fBF800000;
	st.global.f32 	[%rd1], %f2;
$L__BB0_3:
	ret;

}
	// .globl	_Z23compute_hidden_gradientPfS_S_S_iii
.visible .entry _Z23compute_hidden_gradientPfS_S_S_iii(
	.param .u64 .ptr .align 1 _Z23compute_hidden_gradientPfS_S_S_iii_param_0,
	.param .u64 .ptr .align 1 _Z23compute_hidden_gradientPfS_S_S_iii_param_1,
	.param .u64 .ptr .align 1 _Z23compute_hidden_gradientPfS_S_S_iii_param_2,
	.param .u64 .ptr .align 1 _Z23compute_hidden_gradientPfS_S_S_iii_param_3,
	.param .u32 _Z23compute_hidden_gradientPfS_S_S_iii_param_4,
	.param .u32 _Z23compute_hidden_gradientPfS_S_S_iii_param_5,
	.param .u32 _Z23compute_hidden_gradientPfS_S_S_iii_param_6
)
{
	.reg .pred 	%p<14>;
	.reg .b32 	%r<38>;
	.reg .b32 	%f<71>;
	.reg .b64 	%rd<56>;

	ld.param.u64 	%rd6, [_Z23compute_hidden_gradientPfS_S_S_iii_param_0];
	ld.param.u64 	%rd8, [_Z23compute_hidden_gradientPfS_S_S_iii_param_1];
	ld.param.u64 	%rd9, [_Z23compute_hidden_gradientPfS_S_S_iii_param_2];
	ld.param.u64 	%rd7, [_Z23compute_hidden_gradientPfS_S_S_iii_param_3];
	ld.param.u32 	%r18, [_Z23compute_hidden_gradientPfS_S_S_iii_param_4];
	ld.param.u32 	%r19, [_Z23compute_hidden_gradientPfS_S_S_iii_param_5];
	ld.param.u32 	%r20, [_Z23compute_hidden_gradientPfS_S_S_iii_param_6];
	cvta.to.global.u64 	%rd1, %rd8;
	cvta.to.global.u64 	%rd2, %rd9;
	mov.u32 	%r21, %ctaid.x;
	mov.u32 	%r22, %ntid.x;
	mov.u32 	%r23, %tid.x;
	mad.lo.s32 	%r1, %r21, %r22, %r23;
	mov.u32 	%r2, %ctaid.y;
	setp.ge.s32 	%p1, %r1, %r18;
	setp.ge.s32 	%p2, %r2, %r20;
	or.pred  	%p3, %p1, %p2;
	@%p3 bra 	$L__BB1_14;
	setp.lt.s32 	%p4, %r19, 1;
	mov.f32 	%f70, 0f00000000;
	@%p4 bra 	$L__BB1_13;
	mul.lo.s32 	%r3, %r19, %r2;
	and.b32  	%r4, %r19, 7;
	setp.lt.u32 	%p5, %r19, 8;
	mov.f32 	%f70, 0f00000000;
	mov.b32 	%r36, 0;
	@%p5 bra 	$L__BB1_5;
	and.b32  	%r36, %r19, 2147483640;
	neg.s32 	%r34, %r36;
	shl.b32 	%r7, %r18, 3;
	mul.wide.u32 	%rd10, %r3, 4;
	add.s64 	%rd11, %rd10, %rd2;
	add.s64 	%rd55, %rd11, 16;
	mov.f32 	%f70, 0f00000000;
	mul.wide.s32 	%rd14, %r18, 4;
	mov.u32 	%r33, %r1;
$L__BB1_4:
	.pragma "nounroll";
	ld.global.f32 	%f17, [%rd55+-16];
	mul.wide.s32 	%rd12, %r33, 4;
	add.s64 	%rd13, %rd1, %rd12;
	ld.global.f32 	%f18, [%rd13];
	fma.rn.f32 	%f19, %f17, %f18, %f70;
	ld.global.f32 	%f20, [%rd55+-12];
	add.s64 	%rd15, %rd13, %rd14;
	ld.global.f32 	%f21, [%rd15];
	fma.rn.f32 	%f22, %f20, %f21, %f19;
	ld.global.f32 	%f23, [%rd55+-8];
	add.s64 	%rd16, %rd15, %rd14;
	ld.global.f32 	%f24, [%rd16];
	fma.rn.f32 	%f25, %f23, %f24, %f22;
	ld.global.f32 	%f26, [%rd55+-4];
	add.s64 	%rd17, %rd16, %rd14;
	ld.global.f32 	%f27, [%rd17];
	fma.rn.f32 	%f28, %f26, %f27, %f25;
	ld.global.f32 	%f29, [%rd55];
	add.s64 	%rd18, %rd17, %rd14;
	ld.global.f32 	%f30, [%rd18];
	fma.rn.f32 	%f31, %f29, %f30, %f28;
	ld.global.f32 	%f32, [%rd55+4];
	add.s64 	%rd19, %rd18, %rd14;
	ld.global.f32 	%f33, [%rd19];
	fma.rn.f32 	%f34, %f32, %f33, %f31;
	ld.global.f32 	%f35, [%rd55+8];
	add.s64 	%rd20, %rd19, %rd14;
	ld.global.f32 	%f36, [%rd20];
	fma.rn.f32 	%f37, %f35, %f36, %f34;
	ld.global.f32 	%f38, [%rd55+12];
	add.s64 	%rd21, %rd20, %rd14;
	ld.global.f32 	%f39, [%rd21];
	fma.rn.f32 	%f70, %f38, %f39, %f37;
	add.s32 	%r34, %r34, 8;
	add.s32 	%r33, %r33, %r7;
	add.s64 	%rd55, %rd55, 32;
	setp.ne.s32 	%p6, %r34, 0;
	@%p6 bra 	$L__BB1_4;
$L__BB1_5:
	setp.eq.s32 	%p7, %r4, 0;
	@%p7 bra 	$L__BB1_13;
	and.b32  	%r13, %r19, 3;
	setp.lt.u32 	%p8, %r4, 4;
	@%p8 bra 	$L__BB1_8;
	add.s32 	%r25, %r36, %r3;
	mul.wide.u32 	%rd22, %r25, 4;
	add.s64 	%rd23, %rd2, %rd22;
	ld.global.f32 	%f41, [%rd23];
	mad.lo.s32 	%r26, %r36, %r18, %r1;
	mul.wide.s32 	%rd24, %r26, 4;
	add.s64 	%rd25, %rd1, %rd24;
	ld.global.f32 	%f42, [%rd25];
	fma.rn.f32 	%f43, %f41, %f42, %f70;
	cvt.u64.u32 	%rd26, %r3;
	cvt.u64.u32 	%rd27, %r36;
	add.s64 	%rd28, %rd27, %rd26;
	shl.b64 	%rd29, %rd28, 2;
	add.s64 	%rd30, %rd2, %rd29;
	ld.global.f32 	%f44, [%rd30+4];
	mul.wide.s32 	%rd31, %r18, 4;
	add.s64 	%rd32, %rd25, %rd31;
	ld.global.f32 	%f45, [%rd32];
	fma.rn.f32 	%f46, %f44, %f45, %f43;
	ld.global.f32 	%f47, [%rd30+8];
	add.s64 	%rd33, %rd32, %rd31;
	ld.global.f32 	%f48, [%rd33];
	fma.rn.f32 	%f49, %f47, %f48, %f46;
	ld.global.f32 	%f50, [%rd30+12];
	add.s64 	%rd34, %rd33, %rd31;
	ld.global.f32 	%f51, [%rd34];
	fma.rn.f32 	%f70, %f50, %f51, %f49;
	add.s32 	%r36, %r36, 4;
$L__BB1_8:
	setp.eq.s32 	%p9, %r13, 0;
	@%p9 bra 	$L__BB1_13;
	setp.eq.s32 	%p10, %r13, 1;
	@%p10 bra 	$L__BB1_11;
	add.s32 	%r27, %r36, %r3;
	mul.wide.u32 	%rd35, %r27, 4;
	add.s64 	%rd36, %rd2, %rd35;
	ld.global.f32 	%f53, [%rd36];
	mad.lo.s32 	%r28, %r36, %r18, %r1;
	mul.wide.s32 	%rd37, %r28, 4;
	add.s64 	%rd38, %rd1, %rd37;
	ld.global.f32 	%f54, [%rd38];
	fma.rn.f32 	%f55, %f53, %f54, %f70;
	cvt.u64.u32 	%rd39, %r3;
	cvt.u64.u32 	%rd40, %r36;
	add.s64 	%rd41, %rd40, %rd39;
	shl.b64 	%rd42, %rd41, 2;
	add.s64 	%rd43, %rd2, %rd42;
	ld.global.f32 	%f56, [%rd43+4];
	mul.wide.s32 	%rd44, %r18, 4;
	add.s64 	%rd45, %rd38, %rd44;
	ld.global.f32 	%f57, [%rd45];
	fma.rn.f32 	%f70, %f56, %f57, %f55;
	add.s32 	%r36, %r36, 2;
$L__BB1_11:
	and.b32  	%r29, %r19, 1;
	setp.eq.b32 	%p11, %r29, 1;
	not.pred 	%p12, %p11;
	@%p12 bra 	$L__BB1_13;
	add.s32 	%r30, %r36, %r3;
	mul.wide.u32 	%rd46, %r30, 4;
	add.s64 	%rd47, %rd2, %rd46;
	ld.global.f32 	%f58, [%rd47];
	mad.lo.s32 	%r31, %r36, %r18, %r1;
	mul.wide.s32 	%rd48, %r31, 4;
	add.s64 	%rd49, %rd1, %rd48;
	ld.global.f32 	%f59, [%rd49];
	fma.rn.f32 	%f70, %f58, %f59, %f70;
$L__BB1_13:
	mad.lo.s32 	%r32, %r18, %r2, %r1;
	cvta.to.global.u64 	%rd50, %rd6;
	mul.wide.s32 	%rd51, %r32, 4;
	add.s64 	%rd52, %rd50, %rd51;
	ld.global.f32 	%f60, [%rd52];
	setp.gt.f32 	%p13, %f60, 0f00000000;
	selp.f32 	%f61, 0f3F800000, 0f00000000, %p13;
	mul.f32 	%f62, %f70, %f61;
	cvta.to.global.u64 	%rd53, %rd7;
	add.s64 	%rd54, %rd53, %rd51;
	st.global.f32 	[%rd54], %f62;
$L__BB1_14:
	ret;

}
	// .globl	_Z24compute_weight_gradientsPfS_S_iii
.visible .entry _Z24compute_weight_gradientsPfS_S_iii(
	.param .u64 .ptr .align 1 _Z24compute_weight_gradientsPfS_S_iii_param_0,
	.param .u64 .ptr .align 1 _Z24compute_weight_gradientsPfS_S_iii_param_1,
	.param .u64 .ptr .align 1 _Z24compute_weight_gradientsPfS_S_iii_param_2,
	.param .u32 _Z24compute_weight_gradientsPfS_S_iii_param_3,
	.param .u32 _Z24compute_weight_gradientsPfS_S_iii_param_4,
	.param .u32 _Z24compute_weight_gradientsPfS_S_iii_param_5
)
{
	.reg .pred 	%p<13>;
	.reg .b32 	%r<46>;
	.reg .b32 	%f<68>;
	.reg .b64 	%rd<53>;

	ld.param.u64 	%rd4, [_Z24compute_weight_gradientsPfS_S_iii_param_0];
	ld.param.u64 	%rd5, [_Z24compute_weight_gradientsPfS_S_iii_param_1];
	ld.param.u64 	%rd3, [_Z24compute_weight_gradientsPfS_S_iii_param_2];
	ld.param.u32 	%r23, [_Z24compute_weight_gradientsPfS_S_iii_param_3];
	ld.param.u32 	%r21, [_Z24compute_weight_gradientsPfS_S_iii_param_4];
	ld.param.u32 	%r22, [_Z24compute_weight_gradientsPfS_S_iii_param_5];
	cvta.to.global.u64 	%rd1, %rd4;
	cvta.to.global.u64 	%rd2, %rd5;
	mov.u32 	%r24, %ctaid.x;
	mov.u32 	%r25, %ntid.x;
	mov.u32 	%r26, %tid.x;
	mad.lo.s32 	%r1, %r24, %r25, %r26;
	mov.u32 	%r27, %ctaid.y;
	mov.u32 	%r28, %ntid.y;
	mov.u32 	%r29, %tid.y;
	mad.lo.s32 	%r30, %r27, %r28, %r29;
	setp.ge.s32 	%p1, %r1, %r21;
	setp.ge.s32 	%p2, %r30, %r23;
	or.pred  	%p3, %p1, %p2;
	@%p3 bra 	$L__BB2_14;
	setp.lt.s32 	%p4, %r22, 1;
	mov.f32 	%f67, 0f00000000;
	@%p4 bra 	$L__BB2_13;
	and.b32  	%r3, %r22, 7;
	setp.lt.u32 	%p5, %r22, 8;
	mov.f32 	%f67, 0f00000000;
	mov.b32 	%r44, 0;
	@%p5 bra 	$L__BB2_5;
	and.b32  	%r44, %r22, 2147483640;
	neg.s32 	%r42, %r44;
	shl.b32 	%r6, %r23, 3;
	shl.b32 	%r7, %r21, 3;
	mov.f32 	%f67, 0f00000000;
	mul.wide.s32 	%rd10, %r21, 4;
	mul.wide.s32 	%rd12, %r23, 4;
	mov.u32 	%r40, %r1;
	mov.u32 	%r41, %r30;
$L__BB2_4:
	.pragma "nounroll";
	mul.wide.s32 	%rd6, %r40, 4;
	add.s64 	%rd7, %rd2, %rd6;
	ld.global.f32 	%f17, [%rd7];
	mul.wide.s32 	%rd8, %r41, 4;
	add.s64 	%rd9, %rd1, %rd8;
	ld.global.f32 	%f18, [%rd9];
	fma.rn.f32 	%f19, %f17, %f18, %f67;
	add.s64 	%rd11, %rd7, %rd10;
	ld.global.f32 	%f20, [%rd11];
	add.s64 	%rd13, %rd9, %rd12;
	ld.global.f32 	%f21, [%rd13];
	fma.rn.f32 	%f22, %f20, %f21, %f19;
	add.s64 	%rd14, %rd11, %rd10;
	ld.global.f32 	%f23, [%rd14];
	add.s64 	%rd15, %rd13, %rd12;
	ld.global.f32 	%f24, [%rd15];
	fma.rn.f32 	%f25, %f23, %f24, %f22;
	add.s64 	%rd16, %rd14, %rd10;
	ld.global.f32 	%f26, [%rd16];
	add.s64 	%rd17, %rd15, %rd12;
	ld.global.f32 	%f27, [%rd17];
	fma.rn.f32 	%f28, %f26, %f27, %f25;
	add.s64 	%rd18, %rd16, %rd10;
	ld.global.f32 	%f29, [%rd18];
	add.s64 	%rd19, %rd17, %rd12;
	ld.global.f32 	%f30, [%rd19];
	fma.rn.f32 	%f31, %f29, %f30, %f28;
	add.s64 	%rd20, %rd18, %rd10;
	ld.global.f32 	%f32, [%rd20];
	add.s64 	%rd21, %rd19, %rd12;
	ld.global.f32 	%f33, [%rd21];
	fma.rn.f32 	%f34, %f32, %f33, %f31;
	add.s64 	%rd22, %rd20, %rd10;
	ld.global.f32 	%f35, [%rd22];
	add.s64 	%rd23, %rd21, %rd12;
	ld.global.f32 	%f36, [%rd23];
	fma.rn.f32 	%f37, %f35, %f36, %f34;
	add.s64 	%rd24, %rd22, %rd10;
	ld.global.f32 	%f38, [%rd24];
	add.s64 	%rd25, %rd23, %rd12;
	ld.global.f32 	%f39, [%rd25];
	fma.rn.f32 	%f67, %f38, %f39, %f37;
	add.s32 	%r42, %r42, 8;
	add.s32 	%r41, %r41, %r6;
	add.s32 	%r40, %r40, %r7;
	setp.ne.s32 	%p6, %r42, 0;
	@%p6 bra 	$L__BB2_4;
$L__BB2_5:
	setp.eq.s32 	%p7, %r3, 0;
	@%p7 bra 	$L__BB2_13;
	and.b32  	%r15, %r22, 3;
	setp.lt.u32 	%p8, %r3, 4;
	@%p8 bra 	$L__BB2_8;
	mad.lo.s32 	%r32, %r44, %r21, %r1;
	mul.wide.s32 	%rd26, %r32, 4;
	add.s64 	%rd27, %rd2, %rd26;
	ld.global.f32 	%f41, [%rd27];
	mad.lo.s32 	%r33, %r44, %r23, %r30;
	mul.wide.s32 	%rd28, %r33, 4;
	add.s64 	%rd29, %rd1, %rd28;
	ld.global.f32 	%f42, [%rd29];
	fma.rn.f32 	%f43, %f41, %f42, %f67;
	mul.wide.s32 	%rd30, %r21, 4;
	add.s64 	%rd31, %rd27, %rd30;
	ld.global.f32 	%f44, [%rd31];
	mul.wide.s32 	%rd32, %r23, 4;
	add.s64 	%rd33, %rd29, %rd32;
	ld.global.f32 	%f45, [%rd33];
	fma.rn.f32 	%f46, %f44, %f45, %f43;
	add.s64 	%rd34, %rd31, %rd30;
	ld.global.f32 	%f47, [%rd34];
	add.s64 	%rd35, %rd33, %rd32;
	ld.global.f32 	%f48, [%rd35];
	fma.rn.f32 	%f49, %f47, %f48, %f46;
	add.s64 	%rd36, %rd34, %rd30;
	ld.global.f32 	%f50, [%rd36];
	add.s64 	%rd37, %rd35, %rd32;
	ld.global.f32 	%f51, [%rd37];
	fma.rn.f32 	%f67, %f50, %f51, %f49;
	add.s32 	%r44, %r44, 4;
$L__BB2_8:
	setp.eq.s32 	%p9, %r15, 0;
	@%p9 bra 	$L__BB2_13;
	setp.eq.s32 	%p10, %r15, 1;
	@%p10 bra 	$L__BB2_11;
	mad.lo.s32 	%r34, %r44, %r21, %r1;
	mul.wide.s32 	%rd38, %r34, 4;
	add.s64 	%rd39, %rd2, %rd38;
	ld.global.f32 	%f53, [%rd39];
	mad.lo.s32 	%r35, %r44, %r23, %r30;
	mul.wide.s32 	%rd40, %r35, 4;
	add.s64 	%rd41, %rd1, %rd40;
	ld.global.f32 	%f54, [%rd41];
	fma.rn.f32 	%f55, %f53, %f54, %f67;
	mul.wide.s32 	%rd42, %r21, 4;
	add.s64 	%rd43, %rd39, %rd42;
	ld.global.f32 	%f56, [%rd43];
	mul.wide.s32 	%rd44, %r23, 4;
	add.s64 	%rd45, %rd41, %rd44;
	ld.global.f32 	%f57, [%rd45];
	fma.rn.f32 	%f67, %f56, %f57, %f55;
	add.s32 	%r44, %r44, 2;
$L__BB2_11:
	and.b32  	%r36, %r22, 1;
	setp.eq.b32 	%p11, %r36, 1;
	not.pred 	%p12, %p11;
	@%p12 bra 	$L__BB2_13;
	mad.lo.s32 	%r37, %r44, %r21, %r1;
	mul.wide.s32 	%rd46, %r37, 4;
	add.s64 	%rd47, %rd2, %rd46;
	ld.global.f32 	%f58, [%rd47];
	mad.lo.s32 	%r38, %r44, %r23, %r30;
	mul.wide.s32 	%rd48, %r38, 4;
	add.s64 	%rd49, %rd1, %rd48;
	ld.global.f32 	%f59, [%rd49];
	fma.rn.f32 	%f67, %f58, %f59, %f67;
$L__BB2_13:
	mad.lo.s32 	%r39, %r23, %r1, %r30;
	cvta.to.global.u64 	%rd50, %rd3;
	mul.wide.s32 	%rd51, %r39, 4;
	add.s64 	%rd52, %rd50, %rd51;
	st.global.f32 	[%rd52], %f67;
$L__BB2_14:
	ret;

}
	// .globl	_Z22compute_bias_gradientsPfS_ii
.visible .entry _Z22compute_bias_gradientsPfS_ii(
	.param .u64 .ptr .align 1 _Z22compute_bias_gradientsPfS_ii_param_0,
	.param .u64 .ptr .align 1 _Z22compute_bias_gradientsPfS_ii_param_1,
	.param .u32 _Z22compute_bias_gradientsPfS_ii_param_2,
	.param .u32 _Z22compute_bias_gradientsPfS_ii_param_3
)
{
	.reg .pred 	%p<11>;
	.reg .b32 	%r<38>;
	.reg .b32 	%f<83>;
	.reg .b64 	%rd<43>;

	ld.param.u64 	%rd3, [_Z22compute_bias_gradientsPfS_ii_param_0];
	ld.param.u64 	%rd2, [_Z22compute_bias_gradientsPfS_ii_param_1];
	ld.param.u32 	%r23, [_Z22compute_bias_gradientsPfS_ii_param_2];
	ld.param.u32 	%r24, [_Z22compute_bias_gradientsPfS_ii_param_3];
	cvta.to.global.u64 	%rd1, %rd3;
	mov.u32 	%r25, %ctaid.x;
	mov.u32 	%r26, %ntid.x;
	mov.u32 	%r27, %tid.x;
	mad.lo.s32 	%r1, %r25, %r26, %r27;
	setp.ge.s32 	%p1, %r1, %r23;
	@%p1 bra 	$L__BB3_15;
	setp.lt.s32 	%p2, %r24, 1;
	mov.f32 	%f82, 0f00000000;
	@%p2 bra 	$L__BB3_14;
	and.b32  	%r2, %r24, 15;
	setp.lt.u32 	%p3, %r24, 16;
	mov.f32 	%f82, 0f00000000;
	mov.b32 	%r34, 0;
	@%p3 bra 	$L__BB3_5;
	and.b32  	%r34, %r24, 2147483632;
	neg.s32 	%r32, %r34;
	shl.b32 	%r5, %r23, 4;
	mov.f32 	%f82, 0f00000000;
	mul.wide.s32 	%rd6, %r23, 4;
	mov.u32 	%r31, %r1;
$L__BB3_4:
	.pragma "nounroll";
	mul.wide.s32 	%rd4, %r31, 4;
	add.s64 	%rd5, %rd1, %rd4;
	ld.global.f32 	%f18, [%rd5];
	add.f32 	%f19, %f82, %f18;
	add.s64 	%rd7, %rd5, %rd6;
	ld.global.f32 	%f20, [%rd7];
	add.f32 	%f21, %f19, %f20;
	add.s64 	%rd8, %rd7, %rd6;
	ld.global.f32 	%f22, [%rd8];
	add.f32 	%f23, %f21, %f22;
	add.s64 	%rd9, %rd8, %rd6;
	ld.global.f32 	%f24, [%rd9];
	add.f32 	%f25, %f23, %f24;
	add.s64 	%rd10, %rd9, %rd6;
	ld.global.f32 	%f26, [%rd10];
	add.f32 	%f27, %f25, %f26;
	add.s64 	%rd11, %rd10, %rd6;
	ld.global.f32 	%f28, [%rd11];
	add.f32 	%f29, %f27, %f28;
	add.s64 	%rd12, %rd11, %rd6;
	ld.global.f32 	%f30, [%rd12];
	add.f32 	%f31, %f29, %f30;
	add.s64 	%rd13, %rd12, %rd6;
	ld.global.f32 	%f32, [%rd13];
	add.f32 	%f33, %f31, %f32;
	add.s64 	%rd14, %rd13, %rd6;
	ld.global.f32 	%f34, [%rd14];
	add.f32 	%f35, %f33, %f34;
	add.s64 	%rd15, %rd14, %rd6;
	ld.global.f32 	%f36, [%rd15];
	add.f32 	%f37, %f35, %f36;
	add.s64 	%rd16, %rd15, %rd6;
	ld.global.f32 	%f38, [%rd16];
	add.f32 	%f39, %f37, %f38;
	add.s64 	%rd17, %rd16, %rd6;
	ld.global.f32 	%f40, [%rd17];
	add.f32 	%f41, %f39, %f40;
	add.s64 	%rd18, %rd17, %rd6;
	ld.global.f32 	%f42, [%rd18];
	add.f32 	%f43, %f41, %f42;
	add.s64 	%rd19, %rd18, %rd6;
	ld.global.f32 	%f44, [%rd19];
	add.f32 	%f45, %f43, %f44;
	add.s64 	%rd20, %rd19, %rd6;
	ld.global.f32 	%f46, [%rd20];
	add.f32 	%f47, %f45, %f46;
	add.s64 	%rd21, %rd20, %rd6;
	ld.global.f32 	%f48, [%rd21];
	add.f32 	%f82, %f47, %f48;
	add.s32 	%r32, %r32, 16;
	add.s32 	%r31, %r31, %r5;
	setp.ne.s32 	%p4, %r32, 0;
	@%p4 bra 	$L__BB3_4;
$L__BB3_5:
	setp.eq.s32 	%p5, %r2, 0;
	@%p5 bra 	$L__BB3_14;
	and.b32  	%r11, %r24, 7;
	setp.lt.u32 	%p6, %r2, 8;
	@%p6 bra 	$L__BB3_8;
	mad.lo.s32 	%r29, %r34, %r23, %r1;
	mul.wide.s32 	%rd22, %r29, 4;
	add.s64 	%rd23, %rd1, %rd22;
	ld.global.f32 	%f50, [%rd23];
	add.f32 	%f51, %f82, %f50;
	mul.wide.s32 	%rd24, %r23, 4;
	add.s64 	%rd25, %rd23, %rd24;
	ld.global.f32 	%f52, [%rd25];
	add.f32 	%f53, %f51, %f52;
	add.s64 	%rd26, %rd25, %rd24;
	ld.global.f32 	%f54, [%rd26];
	add.f32 	%f55, %f53, %f54;
	add.s64 	%rd27, %rd26, %rd24;
	ld.global.f32 	%f56, [%rd27];
	add.f32 	%f57, %f55, %f56;
	add.s64 	%rd28, %rd27, %rd24;
	ld.global.f32 	%f58, [%rd28];
	add.f32 	%f59, %f57, %f58;
	add.s64 	%rd29, %rd28, %rd24;
	ld.global.f32 	%f60, [%rd29];
	add.f32 	%f61, %f59, %f60;
	add.s64 	%rd30, %rd29, %rd24;
	ld.global.f32 	%f62, [%rd30];
	add.f32 	%f63, %f61, %f62;
	add.s64 	%rd31, %rd30, %rd24;
	ld.global.f32 	%f64, [%rd31];
	add.f32 	%f82, %f63, %f64;
	add.s32 	%r34, %r34, 8;
$L__BB3_8:
	setp.eq.s32 	%p7, %r11, 0;
	@%p7 bra 	$L__BB3_14;
	and.b32  	%r14, %r24, 3;
	setp.lt.u32 	%p8, %r11, 4;
	@%p8 bra 	$L__BB3_11;
	mad.lo.s32 	%r30, %r34, %r23, %r1;
	mul.wide.s32 	%rd32, %r30, 4;
	add.s64 	%rd33, %rd1, %rd32;
	ld.global.f32 	%f66, [%rd33];
	add.f32 	%f67, %f82, %f66;
	mul.wide.s32 	%rd34, %r23, 4;
	add.s64 	%rd35, %rd33, %rd34;
	ld.global.f32 	%f68, [%rd35];
	add.f32 	%f69, %f67, %f68;
	add.s64 	%rd36, %rd35, %rd34;
	ld.global.f32 	%f70, [%rd36];
	add.f32 	%f71, %f69, %f70;
	add.s64 	%rd37, %rd36, %rd34;
	ld.global.f32 	%f72, [%rd37];
	add.f32 	%f82, %f71, %f72;
	add.s32 	%r34, %r34, 4;
$L__BB3_11:
	setp.eq.s32 	%p9, %r14, 0;
	@%p9 bra 	$L__BB3_14;
	mad.lo.s32 	%r37, %r34, %r23, %r1;
	neg.s32 	%r36, %r14;
$L__BB3_13:
	.pragma "nounroll";
	mul.wide.s32 	%rd38, %r37, 4;
	add.s64 	%rd39, %rd1, %rd38;
	ld.global.f32 	%f73, [%rd39];
	add.f32 	%f82, %f82, %f73;
	add.s32 	%r37, %r37, %r23;
	add.s32 	%r36, %r36, 1;
	setp.ne.s32 	%p10, %r36, 0;
	@%p10 bra 	$L__BB3_13;
$L__BB3_14:
	cvta.to.global.u64 	%rd40, %rd2;
	mul.wide.s32 	%rd41, %r1, 4;
	add.s64 	%rd42, %rd40, %rd41;
	st.global.f32 	[%rd42], %f82;
$L__BB3_15:
	ret;

}
	// .globl	_Z17add_bias_and_reluPfS_ii
.visible .entry _Z17add_bias_and_reluPfS_ii(
	.param .u64 .ptr .align 1 _Z17add_bias_and_reluPfS_ii_param_0,
	.param .u64 .ptr .align 1 _Z17add_bias_and_reluPfS_ii_param_1,
	.param .u32 _Z17add_bias_and_reluPfS_ii_param_2,
	.param .u32 _Z17add_bias_and_reluPfS_ii_param_3
)
{
	.reg .pred 	%p<4>;
	.reg .b32 	%r<9>;
	.reg .b32 	%f<5>;
	.reg .b64 	%rd<9>;

	ld.param.u64 	%rd1, [_Z17add_bias_and_reluPfS_ii_param_0];
	ld.param.u64 	%rd2, [_Z17add_bias_and_reluPfS_ii_param_1];
	ld.param.u32 	%r3, [_Z17add_bias_and_reluPfS_ii_param_2];
	ld.param.u32 	%r4, [_Z17add_bias_and_reluPfS_ii_param_3];
	mov.u32 	%r5, %ctaid.x;
	mov.u32 	%r6, %ntid.x;
	mov.u32 	%r7, %tid.x;
	mad.lo.s32 	%r1, %r5, %r6, %r7;
	mov.u32 	%r2, %ctaid.y;
	setp.ge.s32 	%p1, %r1, %r3;
	setp.ge.s32 	%p2, %r2, %r4;
	or.pred  	%p3, %p1, %p2;
	@%p3 bra 	$L__BB4_2;
	cvta.to.global.u64 	%rd3, %rd1;
	cvta.to.global.u64 	%rd4, %rd2;
	mad.lo.s32 	%r8, %r3, %r2, %r1;
	mul.wide.s32 	%rd5, %r8, 4;
	add.s64 	%rd6, %rd3, %rd5;
	ld.global.f32 	%f1, [%rd6];
	mul.wide.s32 	%rd7, %r1, 4;
	add.s64 	%rd8, %rd4, %rd7;
	ld.global.f32 	%f2, [%rd8];
	add.f32 	%f3, %f1, %f2;
	max.f32 	%f4, %f3, 0f00000000;
	st.global.f32 	[%rd6], %f4;
$L__BB4_2:
	ret;

}
	// .globl	_Z8add_biasPfS_ii
.visible .entry _Z8add_biasPfS_ii(
	.param .u64 .ptr .align 1 _Z8add_biasPfS_ii_param_0,
	.param .u64 .ptr .align 1 _Z8add_biasPfS_ii_param_1,
	.param .u32 _Z8add_biasPfS_ii_param_2,
	.param .u32 _Z8add_biasPfS_ii_param_3
)
{
	.reg .pred 	%p<4>;
	.reg .b32 	%r<9>;
	.reg .b32 	%f<4>;
	.reg .b64 	%rd<9>;

	ld.param.u64 	%rd1, [_Z8add_biasPfS_ii_param_0];
	ld.param.u64 	%rd2, [_Z8add_biasPfS_ii_param_1];
	ld.param.u32 	%r3, [_Z8add_biasPfS_ii_param_2];
	ld.param.u32 	%r4, [_Z8add_biasPfS_ii_param_3];
	mov.u32 	%r5, %ctaid.x;
	mov.u32 	%r6, %ntid.x;
	mov.u32 	%r7, %tid.x;
	mad.lo.s32 	%r1, %r5, %r6, %r7;
	mov.u32 	%r2, %ctaid.y;
	setp.ge.s32 	%p1, %r1, %r3;
	setp.ge.s32 	%p2, %r2, %r4;
	or.pred  	%p3, %p1, %p2;
	@%p3 bra 	$L__BB5_2;
	cvta.to.global.u64 	%rd3, %rd2;
	cvta.to.global.u64 	%rd4, %rd1;
	mad.lo.s32 	%r8, %r3, %r2, %r1;
	mul.wide.s32 	%rd5, %r1, 4;
	add.s64 	%rd6, %rd3, %rd5;
	ld.global.f32 	%f1, [%rd6];
	mul.wide.s32 	%rd7, %r8, 4;
	add.s64 	%rd8, %rd4, %rd7;
	ld.global.f32 	%f2, [%rd8];
	add.f32 	%f3, %f1, %f2;
	st.global.f32 	[%rd8], %f3;
$L__BB5_2:
	ret;

}
	// .globl	_Z20matmul_forward_naivePfS_S_iii
.visible .entry _Z20matmul_forward_naivePfS_S_iii(
	.param .u64 .ptr .align 1 _Z20matmul_forward_naivePfS_S_iii_param_0,
	.param .u64 .ptr .align 1 _Z20matmul_forward_naivePfS_S_iii_param_1,
	.param .u64 .ptr .align 1 _Z20matmul_forward_naivePfS_S_iii_param_2,
	.param .u32 _Z20matmul_forward_naivePfS_S_iii_param_3,
	.param .u32 _Z20matmul_forward_naivePfS_S_iii_param_4,
	.param .u32 _Z20matmul_forward_naivePfS_S_iii_param_5
)
{
	.reg .pred 	%p<13>;
	.reg .b32 	%r<41>;
	.reg .b32 	%f<68>;
	.reg .b64 	%rd<53>;

	ld.param.u64 	%rd7, [_Z20matmul_forward_naivePfS_S_iii_param_0];
	ld.param.u64 	%rd8, [_Z20matmul_forward_naivePfS_S_iii_param_1];
	ld.param.u64 	%rd6, [_Z20matmul_forward_naivePfS_S_iii_param_2];
	ld.param.u32 	%r20, [_Z20matmul_forward_naivePfS_S_iii_param_3];
	ld.param.u32 	%r18, [_Z20matmul_forward_naivePfS_S_iii_param_4];
	ld.param.u32 	%r19, [_Z20matmul_forward_naivePfS_S_iii_param_5];
	cvta.to.global.u64 	%rd1, %rd8;
	cvta.to.global.u64 	%rd2, %rd7;
	mov.u32 	%r21, %ctaid.y;
	mov.u32 	%r22, %ntid.y;
	mov.u32 	%r23, %tid.y;
	mad.lo.s32 	%r1, %r21, %r22, %r23;
	mov.u32 	%r24, %ctaid.x;
	mov.u32 	%r25, %ntid.x;
	mov.u32 	%r26, %tid.x;
	mad.lo.s32 	%r2, %r24, %r25, %r26;
	setp.ge.s32 	%p1, %r1, %r20;
	setp.ge.s32 	%p2, %r2, %r18;
	or.pred  	%p3, %p1, %p2;
	@%p3 bra 	$L__BB6_14;
	setp.lt.s32 	%p4, %r19, 1;
	mov.f32 	%f67, 0f00000000;
	@%p4 bra 	$L__BB6_13;
	mul.lo.s32 	%r3, %r19, %r1;
	and.b32  	%r4, %r19, 7;
	setp.lt.u32 	%p5, %r19, 8;
	mov.f32 	%f67, 0f00000000;
	mov.b32 	%r39, 0;
	@%p5 bra 	$L__BB6_5;
	and.b32  	%r39, %r19, 2147483640;
	neg.s32 	%r37, %r39;
	shl.b32 	%r7, %r18, 3;
	mul.wide.u32 	%rd9, %r3, 4;
	add.s64 	%rd10, %rd9, %rd2;
	add.s64 	%rd52, %rd10, 16;
	mov.f32 	%f67, 0f00000000;
	mul.wide.s32 	%rd13, %r18, 4;
	mov.u32 	%r36, %r2;
$L__BB6_4:
	.pragma "nounroll";
	ld.global.f32 	%f17, [%rd52+-16];
	mul.wide.s32 	%rd11, %r36, 4;
	add.s64 	%rd12, %rd1, %rd11;
	ld.global.f32 	%f18, [%rd12];
	fma.rn.f32 	%f19, %f17, %f18, %f67;
	ld.global.f32 	%f20, [%rd52+-12];
	add.s64 	%rd14, %rd12, %rd13;
	ld.global.f32 	%f21, [%rd14];
	fma.rn.f32 	%f22, %f20, %f21, %f19;
	ld.global.f32 	%f23, [%rd52+-8];
	add.s64 	%rd15, %rd14, %rd13;
	ld.global.f32 	%f24, [%rd15];
	fma.rn.f32 	%f25, %f23, %f24, %f22;
	ld.global.f32 	%f26, [%rd52+-4];
	add.s64 	%rd16, %rd15, %rd13;
	ld.global.f32 	%f27, [%rd16];
	fma.rn.f32 	%f28, %f26, %f27, %f25;
	ld.global.f32 	%f29, [%rd52];
	add.s64 	%rd17, %rd16, %rd13;
	ld.global.f32 	%f30, [%rd17];
	fma.rn.f32 	%f31, %f29, %f30, %f28;
	ld.global.f32 	%f32, [%rd52+4];
	add.s64 	%rd18, %rd17, %rd13;
	ld.global.f32 	%f33, [%rd18];
	fma.rn.f32 	%f34, %f32, %f33, %f31;
	ld.global.f32 	%f35, [%rd52+8];
	add.s64 	%rd19, %rd18, %rd13;
	ld.global.f32 	%f36, [%rd19];
	fma.rn.f32 	%f37, %f35, %f36, %f34;
	ld.global.f32 	%f38, [%rd52+12];
	add.s64 	%rd20, %rd19, %rd13;
	ld.global.f32 	%f39, [%rd20];
	fma.rn.f32 	%f67, %f38, %f39, %f37;
	add.s32 	%r37, %r37, 8;
	add.s32 	%r36, %r36, %r7;
	add.s64 	%rd52, %rd52, 32;
	setp.ne.s32 	%p6, %r37, 0;
	@%p6 bra 	$L__BB6_4;
$L__BB6_5:
	setp.eq.s32 	%p7, %r4, 0;
	@%p7 bra 	$L__BB6_13;
	and.b32  	%r13, %r19, 3;
	setp.lt.u32 	%p8, %r4, 4;
	@%p8 bra 	$L__BB6_8;
	add.s32 	%r28, %r39, %r3;
	mul.wide.u32 	%rd21, %r28, 4;
	add.s64 	%rd22, %rd2, %rd21;
	ld.global.f32 	%f41, [%rd22];
	mad.lo.s32 	%r29, %r39, %r18, %r2;
	mul.wide.s32 	%rd23, %r29, 4;
	add.s64 	%rd24, %rd1, %rd23;
	ld.global.f32 	%f42, [%rd24];
	fma.rn.f32 	%f43, %f41, %f42, %f67;
	cvt.u64.u32 	%rd25, %r3;
	cvt.u64.u32 	%rd26, %r39;
	add.s64 	%rd27, %rd26, %rd25;
	shl.b64 	%rd28, %rd27, 2;
	add.s64 	%rd29, %rd2, %rd28;
	ld.global.f32 	%f44, [%rd29+4];
	mul.wide.s32 	%rd30, %r18, 4;
	add.s64 	%rd31, %rd24, %rd30;
	ld.global.f32 	%f45, [%rd31];
	fma.rn.f32 	%f46, %f44, %f45, %f43;
	ld.global.f32 	%f47, [%rd29+8];
	add.s64 	%rd32, %rd31, %rd30;
	ld.global.f32 	%f48, [%rd32];
	fma.rn.f32 	%f49, %f47, %f48, %f46;
	ld.global.f32 	%f50, [%rd29+12];
	add.s64 	%rd33, %rd32, %rd30;
	ld.global.f32 	%f51, [%rd33];
	fma.rn.f32 	%f67, %f50, %f51, %f49;
	add.s32 	%r39, %r39, 4;
$L__BB6_8:
	setp.eq.s32 	%p9, %r13, 0;
	@%p9 bra 	$L__BB6_13;
	setp.eq.s32 	%p10, %r13, 1;
	@%p10 bra 	$L__BB6_11;
	add.s32 	%r30, %r39, %r3;
	mul.wide.u32 	%rd34, %r30, 4;
	add.s64 	%rd35, %rd2, %rd34;
	ld.global.f32 	%f53, [%rd35];
	mad.lo.s32 	%r31, %r39, %r18, %r2;
	mul.wide.s32 	%rd36, %r31, 4;
	add.s64 	%rd37, %rd1, %rd36;
	ld.global.f32 	%f54, [%rd37];
	fma.rn.f32 	%f55, %f53, %f54, %f67;
	cvt.u64.u32 	%rd38, %r3;
	cvt.u64.u32 	%rd39, %r39;
	add.s64 	%rd40, %rd39, %rd38;
	shl.b64 	%rd41, %rd40, 2;
	add.s64 	%rd42, %rd2, %rd41;
	ld.global.f32 	%f56, [%rd42+4];
	mul.wide.s32 	%rd43, %r18, 4;
	add.s64 	%rd44, %rd37, %rd43;
	ld.global.f32 	%f57, [%rd44];
	fma.rn.f32 	%f67, %f56, %f57, %f55;
	add.s32 	%r39, %r39, 2;
$L__BB6_11:
	and.b32  	%r32, %r19, 1;
	setp.eq.b32 	%p11, %r32, 1;
	not.pred 	%p12, %p11;
	@%p12 bra 	$L__BB6_13;
	add.s32 	%r33, %r39, %r3;
	mul.wide.u32 	%rd45, %r33, 4;
	add.s64 	%rd46, %rd2, %rd45;
	ld.global.f32 	%f58, [%rd46];
	mad.lo.s32 	%r34, %r39, %r18, %r2;
	mul.wide.s32 	%rd47, %r34, 4;
	add.s64 	%rd48, %rd1, %rd47;
	ld.global.f32 	%f59, [%rd48];
	fma.rn.f32 	%f67, %f58, %f59, %f67;
$L__BB6_13:
	mad.lo.s32 	%r35, %r18, %r1, %r2;
	cvta.to.global.u64 	%rd49, %rd6;
	mul.wide.s32 	%rd50, %r35, 4;
	add.s64 	%rd51, %rd49, %rd50;
	st.global.f32 	[%rd51], %f67;
$L__BB6_14:
	ret;

}
	// .globl	_Z14add_bias_naivePfS_ii
.visible .entry _Z14add_bias_naivePfS_ii(
	.param .u64 .ptr .align 1 _Z14add_bias_naivePfS_ii_param_0,
	.param .u64 .ptr .align 1 _Z14add_bias_naivePfS_ii_param_1,
	.param .u32 _Z14add_bias_naivePfS_ii_param_2,
	.param .u32 _Z14add_bias_naivePfS_ii_param_3
)
{
	.reg .pred 	%p<4>;
	.reg .b32 	%r<12>;
	.reg .b32 	%f<4>;
	.reg .b64 	%rd<9>;

	ld.param.u64 	%rd1, [_Z14add_bias_naivePfS_ii_param_0];
	ld.param.u64 	%rd2, [_Z14add_bias_naivePfS_ii_param_1];
	ld.param.u32 	%r4, [_Z14add_bias_naivePfS_ii_param_2];
	ld.param.u32 	%r3, [_Z14add_bias_naivePfS_ii_param_3];
	mov.u32 	%r5, %ctaid.y;
	mov.u32 	%r6, %ntid.y;
	mov.u32 	%r7, %tid.y;
	mad.lo.s32 	%r1, %r5, %r6, %r7;
	mov.u32 	%r8, %ctaid.x;
	mov.u32 	%r9, %ntid.x;
	mov.u32 	%r10, %tid.x;
	mad.lo.s32 	%r2, %r8, %r9, %r10;
	setp.ge.s32 	%p1, %r1, %r4;
	setp.ge.s32 	%p2, %r2, %r3;
	or.pred  	%p3, %p1, %p2;
	@%p3 bra 	$L__BB7_2;
	cvta.to.global.u64 	%rd3, %rd2;
	cvta.to.global.u64 	%rd4, %rd1;
	mul.wide.s32 	%rd5, %r2, 4;
	add.s64 	%rd6, %rd3, %rd5;
	ld.global.f32 	%f1, [%rd6];
	mad.lo.s32 	%r11, %r3, %r1, %r2;
	mul.wide.s32 	%rd7, %r11, 4;
	add.s64 	%rd8, %rd4, %rd7;
	ld.global.f32 	%f2, [%rd8];
	add.f32 	%f3, %f1, %f2;
	st.global.f32 	[%rd8], %f3;
$L__BB7_2:
	ret;

}
	// .globl	_Z16apply_relu_naivePfi
.visible .entry _Z16apply_relu_naivePfi(
	.param .u64 .ptr .align 1 _Z16apply_relu_naivePfi_param_0,
	.param .u32 _Z16apply_relu_naivePfi_param_1
)
{
	.reg .pred 	%p<2>;
	.reg .b32 	%r<6>;
	.reg .b32 	%f<3>;
	.reg .b64 	%rd<5>;

	ld.param.u64 	%rd1, [_Z16apply_relu_naivePfi_param_0];
	ld.param.u32 	%r2, [_Z16apply_relu_naivePfi_param_1];
	mov.u32 	%r3, %ctaid.x;
	mov.u32 	%r4, %ntid.x;
	mov.u32 	%r5, %tid.x;
	mad.lo.s32 	%r1, %r3, %r4, %r5;
	setp.ge.s32 	%p1, %r1, %r2;
	@%p1 bra 	$L__BB8_2;
	cvta.to.global.u64 	%rd2, %rd1;
	mul.wide.s32 	%rd3, %r1, 4;
	add.s64 	%rd4, %rd2, %rd3;
	ld.global.f32 	%f1, [%rd4];
	max.f32 	%f2, %f1, 0f00000000;
	st.global.f32 	[%rd4], %f2;
$L__BB8_2:
	ret;

}


// ===== COMPILED SASS (sm_100) =====

	.target	sm_100

	.elftype	@"ET_EXEC"


//--------------------- .note.nv.tkinfo           --------------------------
	.section	.note.nv.tkinfo,"",@"SHT_NOTE"
	.sectionflags	@"SHF_NOTE_NV_TKINFO"
	.tkinfo
        /*0018*/ 	.word	0x00000002
        /*0030*/ 	.string	""
        /*0030*/ 	.string	"ptxas"
        /*0030*/ 	.string	"Cuda compilation tools, release 13.0, V13.0.88"
        /*0030*/ 	.string	"Build cuda_13.0.r13.0/compiler.36424714_0"
        /*0030*/ 	.string	"-arch sm_100 -m 64 "



//--------------------- .note.nv.cuinfo           --------------------------
	.section	.note.nv.cuinfo,"",@"SHT_NOTE"
	.sectionflags	@"SHF_NOTE_NV_CUINFO"
        /*0018*/ 	.short	0x0002
        /*001a*/ 	.short	0x0064
        /*001c*/ 	.short	0x0082
	.zero		2


//--------------------- .nv.info                  --------------------------
	.section	.nv.info,"",@"SHT_CUDA_INFO"
	.align	4


	//----- nvinfo : EIATTR_REGCOUNT
	.align		4
        /*0000*/ 	.byte	0x04, 0x2f
        /*0002*/ 	.short	(.L_1 - .L_0)
	.align		4
.L_0:
        /*0004*/ 	.word	index@(_Z23compute_output_gradientPfPiS_ii)
        /*0008*/ 	.word	0x0000000e


	//----- nvinfo : EIATTR_FRAME_SIZE
	.align		4
.L_1:
        /*000c*/ 	.byte	0x04, 0x11
        /*000e*/ 	.short	(.L_3 - .L_2)
	.align		4
.L_2:
        /*0010*/ 	.word	index@(_Z23compute_output_gradientPfPiS_ii)
        /*0014*/ 	.word	0x00000000


	//----- nvinfo : EIATTR_REGCOUNT
	.align		4
.L_3:
        /*0018*/ 	.byte	0x04, 0x2f
        /*001a*/ 	.short	(.L_5 - .L_4)
	.align		4
.L_4:
        /*001c*/ 	.word	index@(_Z23compute_hidden_gradientPfS_S_S_iii)
        /*0020*/ 	.word	0x00000020


	//----- nvinfo : EIATTR_FRAME_SIZE
	.align		4
.L_5:
        /*0024*/ 	.byte	0x04, 0x11
        /*0026*/ 	.short	(.L_7 - .L_6)
	.align		4
.L_6:
        /*0028*/ 	.word	index@(_Z23compute_hidden_gradientPfS_S_S_iii)
        /*002c*/ 	.word	0x00000000


	//----- nvinfo : EIATTR_REGCOUNT
	.align		4
.L_7:
        /*0030*/ 	.byte	0x04, 0x2f
        /*0032*/ 	.short	(.L_9 - .L_8)
	.align		4
.L_8:
        /*0034*/ 	.word	index@(_Z24compute_weight_gradientsPfS_S_iii)
        /*0038*/ 	.word	0x00000020


	//----- nvinfo : EIATTR_FRAME_SIZE
	.align		4
.L_9:
        /*003c*/ 	.byte	0x04, 0x11
        /*003e*/ 	.short	(.L_11 - .L_10)
	.align		4
.L_10:
        /*0040*/ 	.word	index@(_Z24compute_weight_gradientsPfS_S_iii)
        /*0044*/ 	.word	0x00000000


	//----- nvinfo : EIATTR_REGCOUNT
	.align		4
.L_11:
        /*0048*/ 	.byte	0x04, 0x2f
        /*004a*/ 	.short	(.L_13 - .L_12)
	.align		4
.L_12:
        /*004c*/ 	.word	index@(_Z22compute_bias_gradientsPfS_ii)
        /*0050*/ 	.word	0x00000020


	//----- nvinfo : EIATTR_FRAME_SIZE
	.align		4
.L_13:
        /*0054*/ 	.byte	0x04, 0x11
        /*0056*/ 	.short	(.L_15 - .L_14)
	.align		4
.L_14:
        /*0058*/ 	.word	index@(_Z22compute_bias_gradientsPfS_ii)
        /*005c*/ 	.word	0x00000000


	//----- nvinfo : EIATTR_REGCOUNT
	.align		4
.L_15:
        /*0060*/ 	.byte	0x04, 0x2f
        /*0062*/ 	.short	(.L_17 - .L_16)
	.align		4
.L_16:
        /*0064*/ 	.word	index@(_Z17add_bias_and_reluPfS_ii)
        /*0068*/ 	.word	0x0000000c


	//----- nvinfo : EIATTR_FRAME_SIZE
	.align		4
.L_17:
        /*006c*/ 	.byte	0x04, 0x11
        /*006e*/ 	.short	(.L_19 - .L_18)
	.align		4
.L_18:
        /*0070*/ 	.word	index@(_Z17add_bias_and_reluPfS_ii)
        /*0074*/ 	.word	0x00000000


	//----- nvinfo : EIATTR_REGCOUNT
	.align		4
.L_19:
        /*0078*/ 	.byte	0x04, 0x2f
        /*007a*/ 	.short	(.L_21 - .L_20)
	.align		4
.L_20:
        /*007c*/ 	.word	index@(_Z8add_biasPfS_ii)
        /*0080*/ 	.word	0x0000000c


	//----- nvinfo : EIATTR_FRAME_SIZE
	.align		4
.L_21:
        /*0084*/ 	.byte	0x04, 0x11
        /*0086*/ 	.short	(.L_23 - .L_22)
	.align		4
.L_22:
        /*0088*/ 	.word	index@(_Z8add_biasPfS_ii)
        /*008c*/ 	.word	0x00000000


	//----- nvinfo : EIATTR_REGCOUNT
	.align		4
.L_23:
        /*0090*/ 	.byte	0x04, 0x2f
        /*0092*/ 	.short	(.L_25 - .L_24)
	.align		4
.L_24:
        /*0094*/ 	.word	index@(_Z20matmul_forward_naivePfS_S_iii)
        /*0098*/ 	.word	0x00000020


	//----- nvinfo : EIATTR_FRAME_SIZE
	.align		4
.L_25:
        /*009c*/ 	.byte	0x04, 0x11
        /*009e*/ 	.short	(.L_27 - .L_26)
	.align		4
.L_26:
        /*00a0*/ 	.word	index@(_Z20matmul_forward_naivePfS_S_iii)
        /*00a4*/ 	.word	0x00000000


	//----- nvinfo : EIATTR_REGCOUNT
	.align		4
.L_27:
        /*00a8*/ 	.byte	0x04, 0x2f
        /*00aa*/ 	.short	(.L_29 - .L_28)
	.align		4
.L_28:
        /*00ac*/ 	.word	index@(_Z14add_bias_naivePfS_ii)
        /*00b0*/ 	.word	0x0000000c


	//----- nvinfo : EIATTR_FRAME_SIZE
	.align		4
.L_29:
        /*00b4*/ 	.byte	0x04, 0x11
        /*00b6*/ 	.short	(.L_31 - .L_30)
	.align		4
.L_30:
        /*00b8*/ 	.word	index@(_Z14add_bias_naivePfS_ii)
        /*00bc*/ 	.word	0x00000000


	//----- nvinfo : EIATTR_REGCOUNT
	.align		4
.L_31:
        /*00c0*/ 	.byte	0x04, 0x2f
        /*00c2*/ 	.short	(.L_33 - .L_32)
	.align		4
.L_32:
        /*00c4*/ 	.word	index@(_Z16apply_relu_naivePfi)
        /*00c8*/ 	.word	0x00000008


	//----- nvinfo : EIATTR_FRAME_SIZE
	.align		4
.L_33:
        /*00cc*/ 	.byte	0x04, 0x11
        /*00ce*/ 	.short	(.L_35 - .L_34)
	.align		4
.L_34:
        /*00d0*/ 	.word	index@(_Z16apply_relu_naivePfi)
        /*00d4*/ 	.word	0x00000000


	//----- nvinfo : EIATTR_MIN_STACK_SIZE
	.align		4
.L_35:
        /*00d8*/ 	.byte	0x04, 0x12
        /*00da*/ 	.short	(.L_37 - .L_36)
	.align		4
.L_36:
        /*00dc*/ 	.word	index@(_Z16apply_relu_naivePfi)
        /*00e0*/ 	.word	0x00000000


	//----- nvinfo : EIATTR_MIN_STACK_SIZE
	.align		4
.L_37:
        /*00e4*/ 	.byte	0x04, 0x12
        /*00e6*/ 	.short	(.L_39 - .L_38)
	.align		4
.L_38:
        /*00e8*/ 	.word	index@(_Z14add_bias_naivePfS_ii)
        /*00ec*/ 	.word	0x00000000


	//----- nvinfo : EIATTR_MIN_STACK_SIZE
	.align		4
.L_39:
        /*00f0*/ 	.byte	0x04, 0x12
        /*00f2*/ 	.short	(.L_41 - .L_40)
	.align		4
.L_40:
        /*00f4*/ 	.word	index@(_Z20matmul_forward_naivePfS_S_iii)
        /*00f8*/ 	.word	0x00000000


	//----- nvinfo : EIATTR_MIN_STACK_SIZE
	.align		4
.L_41:
        /*00fc*/ 	.byte	0x04, 0x12
        /*00fe*/ 	.short	(.L_43 - .L_42)
	.align		4
.L_42:
        /*0100*/ 	.word	index@(_Z8add_biasPfS_ii)
        /*0104*/ 	.word	0x00000000


	//----- nvinfo : EIATTR_MIN_STACK_SIZE
	.align		4
.L_43:
        /*0108*/ 	.byte	0x04, 0x12
        /*010a*/ 	.short	(.L_45 - .L_44)
	.align		4
.L_44:
        /*010c*/ 	.word	index@(_Z17add_bias_and_reluPfS_ii)
        /*0110*/ 	.word	0x00000000


	//----- nvinfo : EIATTR_MIN_STACK_SIZE
	.align		4
.L_45:
        /*0114*/ 	.byte	0x04, 0x12
        /*0116*/ 	.short	(.L_47 - .L_46)
	.align		4
.L_46:
        /*0118*/ 	.word	index@(_Z22compute_bias_gradientsPfS_ii)
        /*011c*/ 	.word	0x00000000


	//----- nvinfo : EIATTR_MIN_STACK_SIZE
	.align		4
.L_47:
        /*0120*/ 	.byte	0x04, 0x12
        /*0122*/ 	.short	(.L_49 - .L_48)
	.align		4
.L_48:
        /*0124*/ 	.word	index@(_Z24compute_weight_gradientsPfS_S_iii)
        /*0128*/ 	.word	0x00000000


	//----- nvinfo : EIATTR_MIN_STACK_SIZE
	.align		4
.L_49:
        /*012c*/ 	.byte	0x04, 0x12
        /*012e*/ 	.short	(.L_51 - .L_50)
	.align		4
.L_50:
        /*0130*/ 	.word	index@(_Z23compute_hidden_gradientPfS_S_S_iii)
        /*0134*/ 	.word	0x00000000


	//----- nvinfo : EIATTR_MIN_STACK_SIZE
	.align		4
.L_51:
        /*0138*/ 	.byte	0x04, 0x12
        /*013a*/ 	.short	(.L_53 - .L_52)
	.align		4
.L_52:
        /*013c*/ 	.word	index@(_Z23compute_output_gradientPfPiS_ii)
        /*0140*/ 	.word	0x00000000
.L_53:


//--------------------- .nv.compat                --------------------------
	.section	.nv.compat,"",@"SHT_CUDA_COMPAT_INFO"
	.align	4
        /*0000*/ 	.byte	0x02, 0x09, 0x00, 0x00, 0x02, 0x02, 0x01, 0x00, 0x02, 0x05, 0x05, 0x00, 0x03, 0x07, 0x01, 0x01
        /*0010*/ 	.byte	0x02, 0x03, 0x00, 0x00, 0x02, 0x06, 0x01, 0x00, 0x04, 0x0b, 0x08, 0x00, 0x09, 0x00, 0x00, 0x00
        /*0020*/ 	.byte	0x00, 0x00, 0x00, 0x00


//--------------------- .nv.info._Z16apply_relu_naivePfi --------------------------
	.section	.nv.info._Z16apply_relu_naivePfi,"",@"SHT_CUDA_INFO"
	.sectionflags	@""
	.align	4


	//----- nvinfo : EIATTR_CUDA_API_VERSION
	.align		4
        /*0000*/ 	.byte	0x04, 0x37
        /*0002*/ 	.short	(.L_55 - .L_54)
.L_54:
        /*0004*/ 	.word	0x00000082


	//----- nvinfo : EIATTR_KPARAM_INFO
	.align		4
.L_55:
        /*0008*/ 	.byte	0x04, 0x17
        /*000a*/ 	.short	(.L_57 - .L_56)
.L_56:
        /*000c*/ 	.word	0x00000000
        /*0010*/ 	.short	0x0001
        /*0012*/ 	.short	0x0008
        /*0014*/ 	.byte	0x00, 0xf0, 0x11, 0x00


	//----- nvinfo : EIATTR_KPARAM_INFO
	.align		4
.L_57:
        /*0018*/ 	.byte	0x04, 0x17
        /*001a*/ 	.short	(.L_59 - .L_58)
.L_58:
        /*001c*/ 	.word	0x00000000
        /*0020*/ 	.short	0x0000
        /*0022*/ 	.short	0x0000
        /*0024*/ 	.byte	0x00, 0xf5, 0x21, 0x00


	//----- nvinfo : EIATTR_SPARSE_MMA_MASK
	.align		4
.L_59:
        /*0028*/ 	.byte	0x03, 0x50
        /*002a*/ 	.short	0x0000


	//----- nvinfo : EIATTR_MAXREG_COUNT
	.align		4
        /*002c*/ 	.byte	0x03, 0x1b
        /*002e*/ 	.short	0x00ff


	//----- nvinfo : EIATTR_MERCURY_ISA_VERSION
	.align		4
        /*0030*/ 	.byte	0x03, 0x5f
        /*0032*/ 	.short	0x0101


	//----- nvinfo : EIATTR_VRC_CTA_INIT_COUNT
	.align		4
        /*0034*/ 	.byte	0x02, 0x4a
	.zero		1
	.zero		1


	//----- nvinfo : EIATTR_EXIT_INSTR_OFFSETS
	.align		4
        /*0038*/ 	.byte	0x04, 0x1c
        /*003a*/ 	.short	(.L_61 - .L_60)


	//   ....[0]....
.L_60:
        /*003c*/ 	.word	0x00000070


	//   ....[1]....
        /*0040*/ 	.word	0x000000e0


	//----- nvinfo : EIATTR_CBANK_PARAM_SIZE
	.align		4
.L_61:
        /*0044*/ 	.byte	0x03, 0x19
        /*0046*/ 	.short	0x000c


	//----- nvinfo : EIATTR_PARAM_CBANK
	.align		4
        /*0048*/ 	.byte	0x04, 0x0a
        /*004a*/ 	.short	(.L_63 - .L_62)
	.align		4
.L_62:
        /*004c*/ 	.word	index@(.nv.constant0._Z16apply_relu_naivePfi)
        /*0050*/ 	.short	0x0380
        /*0052*/ 	.short	0x000c


	//----- nvinfo : EIATTR_SW_WAR
	.align		4
.L_63:
        /*0054*/ 	.byte	0x04, 0x36
        /*0056*/ 	.short	(.L_65 - .L_64)
.L_64:
        /*0058*/ 	.word	0x00000008
.L_65:


//--------------------- .nv.info._Z14add_bias_naivePfS_ii --------------------------
	.section	.nv.info._Z14add_bias_naivePfS_ii,"",@"SHT_CUDA_INFO"
	.sectionflags	@""
	.align	4


	//----- nvinfo : EIATTR_CUDA_API_VERSION
	.align		4
        /*0000*/ 	.byte	0x04, 0x37
        /*0002*/ 	.short	(.L_67 - .L_66)
.L_66:
        /*0004*/ 	.word	0x00000082


	//----- nvinfo : EIATTR_KPARAM_INFO
	.align		4
.L_67:
        /*0008*/ 	.byte	0x04, 0x17
        /*000a*/ 	.short	(.L_69 - .L_68)
.L_68:
        /*000c*/ 	.word	0x00000000
        /*0010*/ 	.short	0x0003
        /*0012*/ 	.short	0x0014
        /*0014*/ 	.byte	0x00, 0xf0, 0x11, 0x00


	//----- nvinfo : EIATTR_KPARAM_INFO
	.align		4
.L_69:
        /*0018*/ 	.byte	0x04, 0x17
        /*001a*/ 	.short	(.L_71 - .L_70)
.L_70:
        /*001c*/ 	.word	0x00000000
        /*0020*/ 	.short	0x0002
        /*0022*/ 	.short	0x0010
        /*0024*/ 	.byte	0x00, 0xf0, 0x11, 0x00


	//----- nvinfo : EIATTR_KPARAM_INFO
	.align		4
.L_71:
        /*0028*/ 	.byte	0x04, 0x17
        /*002a*/ 	.short	(.L_73 - .L_72)
.L_72:
        /*002c*/ 	.word	0x00000000
        /*0030*/ 	.short	0x0001
        /*0032*/ 	.short	0x0008
        /*0034*/ 	.byte	0x00, 0xf5, 0x21, 0x00


	//----- nvinfo : EIATTR_KPARAM_INFO
	.align		4
.L_73:
        /*0038*/ 	.byte	0x04, 0x17
        /*003a*/ 	.short	(.L_75 - .L_74)
.L_74:
        /*003c*/ 	.word	0x00000000
        /*0040*/ 	.short	0x0000
        /*0042*/ 	.short	0x0000
        /*0044*/ 	.byte	0x00, 0xf5, 0x21, 0x00


	//----- nvinfo : EIATTR_SPARSE_MMA_MASK
	.align		4
.L_75:
        /*0048*/ 	.byte	0x03, 0x50
        /*004a*/ 	.short	0x0000


	//----- nvinfo : EIATTR_MAXREG_COUNT
	.align		4
        /*004c*/ 	.byte	0x03, 0x1b
        /*004e*/ 	.short	0x00ff


	//----- nvinfo : EIATTR_MERCURY_ISA_VERSION
	.align		4
        /*0050*/ 	.byte	0x03, 0x5f
        /*0052*/ 	.short	0x0101


	//----- nvinfo : EIATTR_VRC_CTA_INIT_COUNT
	.align		4
        /*0054*/ 	.byte	0x02, 0x4a
	.zero		1
	.zero		1


	//----- nvinfo : EIATTR_EXIT_INSTR_OFFSETS
	.align		4
        /*0058*/ 	.byte	0x04, 0x1c
        /*005a*/ 	.short	(.L_77 - .L_76)


	//   ....[0]....
.L_76:
        /*005c*/ 	.word	0x000000c0


	//   ....[1]....
        /*0060*/ 	.word	0x00000170


	//----- nvinfo : EIATTR_CBANK_PARAM_SIZE
	.align		4
.L_77:
        /*0064*/ 	.byte	0x03, 0x19
        /*0066*/ 	.short	0x0018


	//----- nvinfo : EIATTR_PARAM_CBANK
	.align		4
        /*0068*/ 	.byte	0x04, 0x0a
        /*006a*/ 	.short	(.L_79 - .L_78)
	.align		4
.L_78:
        /*006c*/ 	.word	index@(.nv.constant0._Z14add_bias_naivePfS_ii)
        /*0070*/ 	.short	0x0380
        /*0072*/ 	.short	0x0018


	//----- nvinfo : EIATTR_SW_WAR
	.align		4
.L_79:
        /*0074*/ 	.byte	0x04, 0x36
        /*0076*/ 	.short	(.L_81 - .L_80)
.L_80:
        /*0078*/ 	.word	0x00000008
.L_81:


//--------------------- .nv.info._Z20matmul_forward_naivePfS_S_iii --------------------------
	.section	.nv.info._Z20matmul_forward_naivePfS_S_iii,"",@"SHT_CUDA_INFO"
	.sectionflags	@""
	.align	4


	//----- nvinfo : EIATTR_CUDA_API_VERSION
	.align		4
        /*0000*/ 	.byte	0x04, 0x37
        /*0002*/ 	.short	(.L_83 - .L_82)
.L_82:
        /*0004*/ 	.word	0x00000082


	//----- nvinfo : EIATTR_KPARAM_INFO
	.align		4
.L_83:
        /*0008*/ 	.byte	0x04, 0x17
        /*000a*/ 	.short	(.L_85 - .L_84)
.L_84:
        /*000c*/ 	.word	0x00000000
        /*0010*/ 	.short	0x0005
        /*0012*/ 	.short	0x0020
        /*0014*/ 	.byte	0x00, 0xf0, 0x11, 0x00


	//----- nvinfo : EIATTR_KPARAM_INFO
	.align		4
.L_85:
        /*0018*/ 	.byte	0x04, 0x17
        /*001a*/ 	.short	(.L_87 - .L_86)
.L_86:
        /*001c*/ 	.word	0x00000000
        /*0020*/ 	.short	0x0004
        /*0022*/ 	.short	0x001c
        /*0024*/ 	.byte	0x00, 0xf0, 0x11, 0x00


	//----- nvinfo : EIATTR_KPARAM_INFO
	.align		4
.L_87:
        /*0028*/ 	.byte	0x04, 0x17
        /*002a*/ 	.short	(.L_89 - .L_88)
.L_88:
        /*002c*/ 	.word	0x00000000
        /*0030*/ 	.short	0x0003
        /*0032*/ 	.short	0x0018
        /*0034*/ 	.byte	0x00, 0xf0, 0x11, 0x00


	//----- nvinfo : EIATTR_KPARAM_INFO
	.align		4
.L_89:
        /*0038*/ 	.byte	0x04, 0x17
        /*003a*/ 	.short	(.L_91 - .L_90)
.L_90:
        /*003c*/ 	.word	0x00000000
        /*0040*/ 	.short	0x0002
        /*0042*/ 	.short	0x0010
        /*0044*/ 	.byte	0x00, 0xf5, 0x21, 0x00


	//----- nvinfo : EIATTR_KPARAM_INFO
	.align		4
.L_91:
        /*0048*/ 	.byte	0x04, 0x17
        /*004a*/ 	.short	(.L_93 - .L_92)
.L_92:
        /*004c*/ 	.word	0x00000000
        /*0050*/ 	.short	0x0001
        /*0052*/ 	.short	0x0008
        /*0054*/ 	.byte	0x00, 0xf5, 0x21, 0x00


	//----- nvinfo : EIATTR_KPARAM_INFO
	.align		4
.L_93:
        /*0058*/ 	.byte	0x04, 0x17
        /*005a*/ 	.short	(.L_95 - .L_94)
.L_94:
        /*005c*/ 	.word	0x00000000
        /*0060*/ 	.short	0x0000
        /*0062*/ 	.short	0x0000
        /*0064*/ 	.byte	0x00, 0xf5, 0x21, 0x00


	//----- nvinfo : EIATTR_SPARSE_MMA_MASK
	.align		4
.L_95:
        /*0068*/ 	.byte	0x03, 0x50
        /*006a*/ 	.short	0x0000


	//----- nvinfo : EIATTR_MAXREG_COUNT
	.align		4
        /*006c*/ 	.byte	0x03, 0x1b
        /*006e*/ 	.short	0x00ff


	//----- nvinfo : EIATTR_MERCURY_ISA_VERSION
	.align		4
        /*0070*/ 	.byte	0x03, 0x5f
        /*0072*/ 	.short	0x0101


	//----- nvinfo : EIATTR_VRC_CTA_INIT_COUNT
	.align		4
        /*0074*/ 	.byte	0x02, 0x4a
	.zero		1
	.zero		1


	//----- nvinfo : EIATTR_EXIT_INSTR_OFFSETS
	.align		4
        /*0078*/ 	.byte	0x04, 0x1c
        /*007a*/ 	.short	(.L_97 - .L_96)


	//   ....[0]....
.L_96:
        /*007c*/ 	.word	0x000000c0


	//   ....[1]....
        /*0080*/ 	.word	0x000008e0


	//----- nvinfo : EIATTR_CBANK_PARAM_SIZE
	.align		4
.L_97:
        /*0084*/ 	.byte	0x03, 0x19
        /*0086*/ 	.short	0x0024


	//----- nvinfo : EIATTR_PARAM_CBANK
	.align		4
        /*0088*/ 	.byte	0x04, 0x0a
        /*008a*/ 	.short	(.L_99 - .L_98)
	.align		4
.L_98:
        /*008c*/ 	.word	index@(.nv.constant0._Z20matmul_forward_naivePfS_S_iii)
        /*0090*/ 	.short	0x0380
        /*0092*/ 	.short	0x0024


	//----- nvinfo : EIATTR_SW_WAR
	.align		4
.L_99:
        /*0094*/ 	.byte	0x04, 0x36
        /*0096*/ 	.short	(.L_101 - .L_100)
.L_100:
        /*0098*/ 	.word	0x00000008
.L_101:


//--------------------- .nv.info._Z8add_biasPfS_ii --------------------------
	.section	.nv.info._Z8add_biasPfS_ii,"",@"SHT_CUDA_INFO"
	.sectionflags	@""
	.align	4


	//----- nvinfo : EIATTR_CUDA_API_VERSION
	.align		4
        /*0000*/ 	.byte	0x04, 0x37
        /*0002*/ 	.short	(.L_103 - .L_102)
.L_102:
        /*0004*/ 	.word	0x00000082


	//----- nvinfo : EIATTR_KPARAM_INFO
	.align		4
.L_103:
        /*0008*/ 	.byte	0x04, 0x17
        /*000a*/ 	.short	(.L_105 - .L_104)
.L_104:
        /*000c*/ 	.word	0x00000000
        /*0010*/ 	.short	0x0003
        /*0012*/ 	.short	0x0014
        /*0014*/ 	.byte	0x00, 0xf0, 0x11, 0x00


	//----- nvinfo : EIATTR_KPARAM_INFO
	.align		4
.L_105:
        /*0018*/ 	.byte	0x04, 0x17
        /*001a*/ 	.short	(.L_107 - .L_106)
.L_106:
        /*001c*/ 	.word	0x00000000
        /*0020*/ 	.short	0x0002
        /*0022*/ 	.short	0x0010
        /*0024*/ 	.byte	0x00, 0xf0, 0x11, 0x00


	//----- nvinfo : EIATTR_KPARAM_INFO
	.align		4
.L_107:
        /*0028*/ 	.byte	0x04, 0x17
        /*002a*/ 	.short	(.L_109 - .L_108)
.L_108:
        /*002c*/ 	.word	0x00000000
        /*0030*/ 	.short	0x0001
        /*0032*/ 	.short	0x0008
        /*0034*/ 	.byte	0x00, 0xf5, 0x21, 0x00


	//----- nvinfo : EIATTR_KPARAM_INFO
	.align		4
.L_109:
        /*0038*/ 	.byte	0x04, 0x17
        /*003a*/ 	.short	(.L_111 - .L_110)
.L_110:
        /*003c*/ 	.word	0x00000000
        /*0040*/ 	.short	0x0000
        /*0042*/ 	.short	0x0000
        /*0044*/ 	.byte	0x00, 0xf5, 0x21, 0x00


	//----- nvinfo : EIATTR_SPARSE_MMA_MASK
	.align		4
.L_111:
        /*0048*/ 	.byte	0x03, 0x50
        /*004a*/ 	.short	0x0000


	//----- nvinfo : EIATTR_MAXREG_COUNT
	.align		4
        /*004c*/ 	.byte	0x03, 0x1b
        /*004e*/ 	.short	0x00ff


	//----- nvinfo : EIATTR_MERCURY_ISA_VERSION
	.align		4
        /*0050*/ 	.byte	0x03, 0x5f
        /*0052*/ 	.short	0x0101


	//----- nvinfo : EIATTR_VRC_CTA_INIT_COUNT
	.align		4
        /*0054*/ 	.byte	0x02, 0x4a
	.zero		1
	.zero		1


	//----- nvinfo : EIATTR_EXIT_INSTR_OFFSETS
	.align		4
        /*0058*/ 	.byte	0x04, 0x1c
        /*005a*/ 	.short	(.L_113 - .L_112)


	//   ....[0]....
.L_112:
        /*005c*/ 	.word	0x00000090


	//   ....[1]....
        /*0060*/ 	.word	0x00000140


	//----- nvinfo : EIATTR_CBANK_PARAM_SIZE
	.align		4
.L_113:
        /*0064*/ 	.byte	0x03, 0x19
        /*0066*/ 	.short	0x0018


	//----- nvinfo : EIATTR_PARAM_CBANK
	.align		4
        /*0068*/ 	.byte	0x04, 0x0a
        /*006a*/ 	.short	(.L_115 - .L_114)
	.align		4
.L_114:
        /*006c*/ 	.word	index@(.nv.constant0._Z8add_biasPfS_ii)
        /*0070*/ 	.short	0x0380
        /*0072*/ 	.short	0x0018


	//----- nvinfo : EIATTR_SW_WAR
	.align		4
.L_115:
        /*0074*/ 	.byte	0x04, 0x36
        /*0076*/ 	.short	(.L_117 - .L_116)
.L_116:
        /*0078*/ 	.word	0x00000008
.L_117:


//--------------------- .nv.info._Z17add_bias_and_reluPfS_ii --------------------------
	.section	.nv.info._Z17add_bias_and_reluPfS_ii,"",@"SHT_CUDA_INFO"
	.sectionflags	@""
	.align	4


	//----- nvinfo : EIATTR_CUDA_API_VERSION
	.align		4
        /*0000*/ 	.byte	0x04, 0x37
        /*0002*/ 	.short	(.L_119 - .L_118)
.L_118:
        /*0004*/ 	.word	0x00000082


	//----- nvinfo : EIATTR_KPARAM_INFO
	.align		4
.L_119:
        /*0008*/ 	.byte	0x04, 0x17
        /*000a*/ 	.short	(.L_121 - .L_120)
.L_120:
        /*000c*/ 	.word	0x00000000
        /*0010*/ 	.short	0x0003
        /*0012*/ 	.short	0x0014
        /*0014*/ 	.byte	0x00, 0xf0, 0x11, 0x00


	//----- nvinfo : EIATTR_KPARAM_INFO
	.align		4
.L_121:
        /*0018*/ 	.byte	0x04, 0x17
        /*001a*/ 	.short	(.L_123 - .L_122)
.L_122:
        /*001c*/ 	.word	0x00000000
        /*0020*/ 	.short	0x0002
        /*0022*/ 	.short	0x0010
        /*0024*/ 	.byte	0x00, 0xf0, 0x11, 0x00


	//----- nvinfo : EIATTR_KPARAM_INFO
	.align		4
.L_123:
        /*0028*/ 	.byte	0x04, 0x17
        /*002a*/ 	.short	(.L_125 - .L_124)
.L_124:
        /*002c*/ 	.word	0x00000000
        /*0030*/ 	.short	0x0001
        /*0032*/ 	.short	0x0008
        /*0034*/ 	.byte	0x00, 0xf5, 0x21, 0x00


	//----- nvinfo : EIATTR_KPARAM_INFO
	.align		4
.L_125:
        /*0038*/ 	.byte	0x04, 0x17
        /*003a*/ 	.short	(.L_127 - .L_126)
.L_126:
        /*003c*/ 	.word	0x00000000
        /*0040*/ 	.short	0x0000
        /*0042*/ 	.short	0x0000
        /*0044*/ 	.byte	0x00, 0xf5, 0x21, 0x00


	//----- nvinfo : EIATTR_SPARSE_MMA_MASK
	.align		4
.L_127:
        /*0048*/ 	.byte	0x03, 0x50
        /*004a*/ 	.short	0x0000


	//----- nvinfo : EIATTR_MAXREG_COUNT
	.align		4
        /*004c*/ 	.byte	0x03, 0x1b
        /*004e*/ 	.short	0x00ff


	//----- nvinfo : EIATTR_MERCURY_ISA_VERSION
	.align		4
        /*0050*/ 	.byte	0x03, 0x5f
        /*0052*/ 	.short	0x0101


	//----- nvinfo : EIATTR_VRC_CTA_INIT_COUNT
	.align		4
        /*0054*/ 	.byte	0x02, 0x4a
	.zero		1
	.zero		1


	//----- nvinfo : EIATTR_EXIT_INSTR_OFFSETS
	.align		4
        /*0058*/ 	.byte	0x04, 0x1c
        /*005a*/ 	.short	(.L_129 - .L_128)


	//   ....[0]....
.L_128:
        /*005c*/ 	.word	0x00000090


	//   ....[1]....
        /*0060*/ 	.word	0x00000150


	//----- nvinfo : EIATTR_CBANK_PARAM_SIZE
	.align		4
.L_129:
        /*0064*/ 	.byte	0x03, 0x19
        /*0066*/ 	.short	0x0018


	//----- nvinfo : EIATTR_PARAM_CBANK
	.align		4
        /*0068*/ 	.byte	0x04, 0x0a
        /*006a*/ 	.short	(.L_131 - .L_130)
	.align		4
.L_130:
        /*006c*/ 	.word	index@(.nv.constant0._Z17add_bias_and_reluPfS_ii)
        /*0070*/ 	.short	0x0380
        /*0072*/ 	.short	0x0018


	//----- nvinfo : EIATTR_SW_WAR
	.align		4
.L_131:
        /*0074*/ 	.byte	0x04, 0x36
        /*0076*/ 	.short	(.L_133 - .L_132)
.L_132:
        /*0078*/ 	.word	0x00000008
.L_133:


//--------------------- .nv.info._Z22compute_bias_gradientsPfS_ii --------------------------
	.section	.nv.info._Z22compute_bias_gradientsPfS_ii,"",@"SHT_CUDA_INFO"
	.sectionflags	@""
	.align	4


	//----- nvinfo : EIATTR_CUDA_API_VERSION
	.align		4
        /*0000*/ 	.byte	0x04, 0x37
        /*0002*/ 	.short	(.L_135 - .L_134)
.L_134:
        /*0004*/ 	.word	0x00000082


	//----- nvinfo : EIATTR_KPARAM_INFO
	.align		4
.L_135:
        /*0008*/ 	.byte	0x04, 0x17
        /*000a*/ 	.short	(.L_137 - .L_136)
.L_136:
        /*000c*/ 	.word	0x00000000
        /*0010*/ 	.short	0x0003
        /*0012*/ 	.short	0x0014
        /*0014*/ 	.byte	0x00, 0xf0, 0x11, 0x00


	//----- nvinfo : EIATTR_KPARAM_INFO
	.align		4
.L_137:
        /*0018*/ 	.byte	0x04, 0x17
        /*001a*/ 	.short	(.L_139 - .L_138)
.L_138:
        /*001c*/ 	.word	0x00000000
        /*0020*/ 	.short	0x0002
        /*0022*/ 	.short	0x0010
        /*0024*/ 	.byte	0x00, 0xf0, 0x11, 0x00


	//----- nvinfo : EIATTR_KPARAM_INFO
	.align		4
.L_139:
        /*0028*/ 	.byte	0x04, 0x17
        /*002a*/ 	.short	(.L_141 - .L_140)
.L_140:
        /*002c*/ 	.word	0x00000000
        /*0030*/ 	.short	0x0001
        /*0032*/ 	.short	0x0008
        /*0034*/ 	.byte	0x00, 0xf5, 0x21, 0x00


	//----- nvinfo : EIATTR_KPARAM_INFO
	.align		4
.L_141:
        /*0038*/ 	.byte	0x04, 0x17
        /*003a*/ 	.short	(.L_143 - .L_142)
.L_142:
        /*003c*/ 	.word	0x00000000
        /*0040*/ 	.short	0x0000
        /*0042*/ 	.short	0x0000
        /*0044*/ 	.byte	0x00, 0xf5, 0x21, 0x00


	//----- nvinfo : EIATTR_SPARSE_MMA_MASK
	.align		4
.L_143:
        /*0048*/ 	.byte	0x03, 0x50
        /*004a*/ 	.short	0x0000


	//----- nvinfo : EIATTR_MAXREG_COUNT
	.align		4
        /*004c*/ 	.byte	0x03, 0x1b
        /*004e*/ 	.short	0x00ff


	//----- nvinfo : EIATTR_MERCURY_ISA_VERSION
	.align		4
        /*0050*/ 	.byte	0x03, 0x5f
        /*0052*/ 	.short	0x0101


	//----- nvinfo : EIATTR_VRC_CTA_INIT_COUNT
	.align		4
        /*0054*/ 	.byte	0x02, 0x4a
	.zero		1
	.zero		1


	//----- nvinfo : EIATTR_EXIT_INSTR_OFFSETS
	.align		4
        /*0058*/ 	.byte	0x04, 0x1c
        /*005a*/ 	.short	(.L_145 - .L_144)


	//   ....[0]....
.L_144:
        /*005c*/ 	.word	0x00000070


	//   ....[1]....
        /*0060*/ 	.word	0x000008e0


	//----- nvinfo : EIATTR_CBANK_PARAM_SIZE
	.align		4
.L_145:
        /*0064*/ 	.byte	0x03, 0x19
        /*0066*/ 	.short	0x0018


	//----- nvinfo : EIATTR_PARAM_CBANK
	.align		4
        /*0068*/ 	.byte	0x04, 0x0a
        /*006a*/ 	.short	(.L_147 - .L_146)
	.align		4
.L_146:
        /*006c*/ 	.word	index@(.nv.constant0._Z22compute_bias_gradientsPfS_ii)
        /*0070*/ 	.short	0x0380
        /*0072*/ 	.short	0x0018


	//----- nvinfo : EIATTR_SW_WAR
	.align		4
.L_147:
        /*0074*/ 	.byte	0x04, 0x36
        /*0076*/ 	.short	(.L_149 - .L_148)
.L_148:
        /*0078*/ 	.word	0x00000008
.L_149:


//--------------------- .nv.info._Z24compute_weight_gradientsPfS_S_iii --------------------------
	.section	.nv.info._Z24compute_weight_gradientsPfS_S_iii,"",@"SHT_CUDA_INFO"
	.sectionflags	@""
	.align	4


	//----- nvinfo : EIATTR_CUDA_API_VERSION
	.align		4
        /*0000*/ 	.byte	0x04, 0x37
        /*0002*/ 	.short	(.L_151 - .L_150)
.L_150:
        /*0004*/ 	.word	0x00000082


	//----- nvinfo : EIATTR_KPARAM_INFO
	.align		4
.L_151:
        /*0008*/ 	.byte	0x04, 0x17
        /*000a*/ 	.short	(.L_153 - .L_152)
.L_152:
        /*000c*/ 	.word	0x00000000
        /*0010*/ 	.short	0x0005
        /*0012*/ 	.short	0x0020
        /*0014*/ 	.byte	0x00, 0xf0, 0x11, 0x00


	//----- nvinfo : EIATTR_KPARAM_INFO
	.align		4
.L_153:
        /*0018*/ 	.byte	0x04, 0x17
        /*001a*/ 	.short	(.L_155 - .L_154)
.L_154:
        /*001c*/ 	.word	0x00000000
        /*0020*/ 	.short	0x0004
        /*0022*/ 	.short	0x001c
        /*0024*/ 	.byte	0x00, 0xf0, 0x11, 0x00


	//----- nvinfo : EIATTR_KPARAM_INFO
	.align		4
.L_155:
        /*0028*/ 	.byte	0x04, 0x17
        /*002a*/ 	.short	(.L_157 - .L_156)
.L_156:
        /*002c*/ 	.word	0x00000000
        /*0030*/ 	.short	0x0003
        /*0032*/ 	.short	0x0018
        /*0034*/ 	.byte	0x00, 0xf0, 0x11, 0x00


	//----- nvinfo : EIATTR_KPARAM_INFO
	.align		4
.L_157:
        /*0038*/ 	.byte	0x04, 0x17
        /*003a*/ 	.short	(.L_159 - .L_158)
.L_158:
        /*003c*/ 	.word	0x00000000
        /*0040*/ 	.short	0x0002
        /*0042*/ 	.short	0x0010
        /*0044*/ 	.byte	0x00, 0xf5, 0x21, 0x00


	//----- nvinfo : EIATTR_KPARAM_INFO
	.align		4
.L_159:
        /*0048*/ 	.byte	0x04, 0x17
        /*004a*/ 	.short	(.L_161 - .L_160)
.L_160:
        /*004c*/ 	.word	0x00000000
        /*0050*/ 	.short	0x0001
        /*0052*/ 	.short	0x0008
        /*0054*/ 	.byte	0x00, 0xf5, 0x21, 0x00


	//----- nvinfo : EIATTR_KPARAM_INFO
	.align		4
.L_161:
        /*0058*/ 	.byte	0x04, 0x17
        /*005a*/ 	.short	(.L_163 - .L_162)
.L_162:
        /*005c*/ 	.word	0x00000000
        /*0060*/ 	.short	0x0000
        /*0062*/ 	.short	0x0000
        /*0064*/ 	.byte	0x00, 0xf5, 0x21, 0x00


	//----- nvinfo : EIATTR_SPARSE_MMA_MASK
	.align		4
.L_163:
        /*0068*/ 	.byte	0x03, 0x50
        /*006a*/ 	.short	0x0000


	//----- nvinfo : EIATTR_MAXREG_COUNT
	.align		4
        /*006c*/ 	.byte	0x03, 0x1b
        /*006e*/ 	.short	0x00ff


	//----- nvinfo : EIATTR_MERCURY_ISA_VERSION
	.align		4
        /*0070*/ 	.byte	0x03, 0x5f
        /*0072*/ 	.short	0x0101


	//----- nvinfo : EIATTR_VRC_CTA_INIT_COUNT
	.align		4
        /*0074*/ 	.byte	0x02, 0x4a
	.zero		1
	.zero		1


	//----- nvinfo : EIATTR_EXIT_INSTR_OFFSETS
	.align		4
        /*0078*/ 	.byte	0x04, 0x1c
        /*007a*/ 	.short	(.L_165 - .L_164)


	//   ....[0]....
.L_164:
        /*007c*/ 	.word	0x000000c0


	//   ....[1]....
        /*0080*/ 	.word	0x000008a0


	//----- nvinfo : EIATTR_CBANK_PARAM_SIZE
	.align		4
.L_165:
        /*0084*/ 	.byte	0x03, 0x19
        /*0086*/ 	.short	0x0024


	//----- nvinfo : EIATTR_PARAM_CBANK
	.align		4
        /*0088*/ 	.byte	0x04, 0x0a
        /*008a*/ 	.short	(.L_167 - .L_166)
	.align		4
.L_166:
        /*008c*/ 	.word	index@(.nv.constant0._Z24compute_weight_gradientsPfS_S_iii)
        /*0090*/ 	.short	0x0380
        /*0092*/ 	.short	0x0024


	//----- nvinfo : EIATTR_SW_WAR
	.align		4
.L_167:
        /*0094*/ 	.byte	0x04, 0x36
        /*0096*/ 	.short	(.L_169 - .L_168)
.L_168:
        /*0098*/ 	.word	0x00000008
.L_169:


//--------------------- .nv.info._Z23compute_hidden_gradientPfS_S_S_iii --------------------------
	.section	.nv.info._Z23compute_hidden_gradientPfS_S_S_iii,"",@"SHT_CUDA_INFO"
	.sectionflags	@""
	.align	4


	//----- nvinfo : EIATTR_CUDA_API_VERSION
	.align		4
        /*0000*/ 	.byte	0x04, 0x37
        /*0002*/ 	.short	(.L_171 - .L_170)
.L_170:
        /*0004*/ 	.word	0x00000082


	//----- nvinfo : EIATTR_KPARAM_INFO
	.align		4
.L_171:
        /*0008*/ 	.byte	0x04, 0x17
        /*000a*/ 	.short	(.L_173 - .L_172)
.L_172:
        /*000c*/ 	.word	0x00000000
        /*0010*/ 	.short	0x0006
        /*0012*/ 	.short	0x0028
        /*0014*/ 	.byte	0x00, 0xf0, 0x11, 0x00


	//----- nvinfo : EIATTR_KPARAM_INFO
	.align		4
.L_173:
        /*0018*/ 	.byte	0x04, 0x17
        /*001a*/ 	.short	(.L_175 - .L_174)
.L_174:
        /*001c*/ 	.word	0x00000000
        /*0020*/ 	.short	0x0005
        /*0022*/ 	.short	0x0024
        /*0024*/ 	.byte	0x00, 0xf0, 0x11, 0x00


	//----- nvinfo : EIATTR_KPARAM_INFO
	.align		4
.L_175:
        /*0028*/ 	.byte	0x04, 0x17
        /*002a*/ 	.short	(.L_177 - .L_176)
.L_176:
        /*002c*/ 	.word	0x00000000
        /*0030*/ 	.short	0x0004
        /*0032*/ 	.short	0x0020
        /*0034*/ 	.byte	0x00, 0xf0, 0x11, 0x00


	//----- nvinfo : EIATTR_KPARAM_INFO
	.align		4
.L_177:
        /*0038*/ 	.byte	0x04, 0x17
        /*003a*/ 	.short	(.L_179 - .L_178)
.L_178:
        /*003c*/ 	.word	0x00000000
        /*0040*/ 	.short	0x0003
        /*0042*/ 	.short	0x0018
        /*0044*/ 	.byte	0x00, 0xf5, 0x21, 0x00


	//----- nvinfo : EIATTR_KPARAM_INFO
	.align		4
.L_179:
        /*0048*/ 	.byte	0x04, 0x17
        /*004a*/ 	.short	(.L_181 - .L_180)
.L_180:
        /*004c*/ 	.word	0x00000000
        /*0050*/ 	.short	0x0002
        /*0052*/ 	.short	0x0010
        /*0054*/ 	.byte	0x00, 0xf5, 0x21, 0x00


	//----- nvinfo : EIATTR_KPARAM_INFO
	.align		4
.L_181:
        /*0058*/ 	.byte	0x04, 0x17
        /*005a*/ 	.short	(.L_183 - .L_182)
.L_182:
        /*005c*/ 	.word	0x00000000
        /*0060*/ 	.short	0x0001
        /*0062*/ 	.short	0x0008
        /*0064*/ 	.byte	0x00, 0xf5, 0x21, 0x00


	//----- nvinfo : EIATTR_KPARAM_INFO
	.align		4
.L_183:
        /*0068*/ 	.byte	0x04, 0x17
        /*006a*/ 	.short	(.L_185 - .L_184)
.L_184:
        /*006c*/ 	.word	0x00000000
        /*0070*/ 	.short	0x0000
        /*0072*/ 	.short	0x0000
        /*0074*/ 	.byte	0x00, 0xf5, 0x21, 0x00


	//----- nvinfo : EIATTR_SPARSE_MMA_MASK
	.align		4
.L_185:
        /*0078*/ 	.byte	0x03, 0x50
        /*007a*/ 	.short	0x0000


	//----- nvinfo : EIATTR_MAXREG_COUNT
	.align		4
        /*007c*/ 	.byte	0x03, 0x1b
        /*007e*/ 	.short	0x00ff


	//----- nvinfo : EIATTR_MERCURY_ISA_VERSION
	.align		4
        /*0080*/ 	.byte	0x03, 0x5f
        /*0082*/ 	.short	0x0101


	//----- nvinfo : EIATTR_VRC_CTA_INIT_COUNT
	.align		4
        /*0084*/ 	.byte	0x02, 0x4a
	.zero		1
	.zero		1


	//----- nvinfo : EIATTR_EXIT_INSTR_OFFSETS
	.align		4
        /*0088*/ 	.byte	0x04, 0x1c
        /*008a*/ 	.short	(.L_187 - .L_186)


	//   ....[0]....
.L_186:
        /*008c*/ 	.word	0x000000a0


	//   ....[1]....
        /*0090*/ 	.word	0x00000910


	//----- nvinfo : EIATTR_CBANK_PARAM_SIZE
	.align		4
.L_187:
        /*0094*/ 	.byte	0x03, 0x19
        /*0096*/ 	.short	0x002c


	//----- nvinfo : EIATTR_PARAM_CBANK
	.align		4
        /*0098*/ 	.byte	0x04, 0x0a
        /*009a*/ 	.short	(.L_189 - .L_188)
	.align		4
.L_188:
        /*009c*/ 	.word	index@(.nv.constant0._Z23compute_hidden_gradientPfS_S_S_iii)
        /*00a0*/ 	.short	0x0380
        /*00a2*/ 	.short	0x002c


	//----- nvinfo : EIATTR_SW_WAR
	.align		4
.L_189:
        /*00a4*/ 	.byte	0x04, 0x36
        /*00a6*/ 	.short	(.L_191 - .L_190)
.L_190:
        /*00a8*/ 	.word	0x00000008
.L_191:


//--------------------- .nv.info._Z23compute_output_gradientPfPiS_ii --------------------------
	.section	.nv.info._Z23compute_output_gradientPfPiS_ii,"",@"SHT_CUDA_INFO"
	.sectionflags	@""
	.align	4


	//----- nvinfo : EIATTR_CUDA_API_VERSION
	.align		4
        /*0000*/ 	.byte	0x04, 0x37
        /*0002*/ 	.short	(.L_193 - .L_192)
.L_192:
        /*0004*/ 	.word	0x00000082


	//----- nvinfo : EIATTR_KPARAM_INFO
	.align		4
.L_193:
        /*0008*/ 	.byte	0x04, 0x17
        /*000a*/ 	.short	(.L_195 - .L_194)
.L_194:
        /*000c*/ 	.word	0x00000000
        /*0010*/ 	.short	0x0004
        /*0012*/ 	.short	0x001c
        /*0014*/ 	.byte	0x00, 0xf0, 0x11, 0x00


	//----- nvinfo : EIATTR_KPARAM_INFO
	.align		4
.L_195:
        /*0018*/ 	.byte	0x04, 0x17
        /*001a*/ 	.short	(.L_197 - .L_196)
.L_196:
        /*001c*/ 	.word	0x00000000
        /*0020*/ 	.short	0x0003
        /*0022*/ 	.short	0x0018
        /*0024*/ 	.byte	0x00, 0xf0, 0x11, 0x00


	//----- nvinfo : EIATTR_KPARAM_INFO
	.align		4
.L_197:
        /*0028*/ 	.byte	0x04, 0x17
        /*002a*/ 	.short	(.L_199 - .L_198)
.L_198:
        /*002c*/ 	.word	0x00000000
        /*0030*/ 	.short	0x0002
        /*0032*/ 	.short	0x0010
        /*0034*/ 	.byte	0x00, 0xf5, 0x21, 0x00


	//----- nvinfo : EIATTR_KPARAM_INFO
	.align		4
.L_199:
        /*0038*/ 	.byte	0x04, 0x17
        /*003a*/ 	.short	(.L_201 - .L_200)
.L_200:
        /*003c*/ 	.word	0x00000000
        /*0040*/ 	.short	0x0001
        /*0042*/ 	.short	0x0008
        /*0044*/ 	.byte	0x00, 0xf5, 0x21, 0x00


	//----- nvinfo : EIATTR_KPARAM_INFO
	.align		4
.L_201:
        /*0048*/ 	.byte	0x04, 0x17
        /*004a*/ 	.short	(.L_203 - .L_202)
.L_202:
        /*004c*/ 	.word	0x00000000
        /*0050*/ 	.short	0x0000
        /*0052*/ 	.short	0x0000
        /*0054*/ 	.byte	0x00, 0xf5, 0x21, 0x00


	//----- nvinfo : EIATTR_SPARSE_MMA_MASK
	.align		4
.L_203:
        /*0058*/ 	.byte	0x03, 0x50
        /*005a*/ 	.short	0x0000


	//----- nvinfo : EIATTR_MAXREG_COUNT
	.align		4
        /*005c*/ 	.byte	0x03, 0x1b
        /*005e*/ 	.short	0x00ff


	//----- nvinfo : EIATTR_MERCURY_ISA_VERSION
	.align		4
        /*0060*/ 	.byte	0x03, 0x5f
        /*0062*/ 	.short	0x0101


	//----- nvinfo : EIATTR_VRC_CTA_INIT_COUNT
	.align		4
        /*0064*/ 	.byte	0x02, 0x4a
	.zero		1
	.zero		1


	//----- nvinfo : EIATTR_EXIT_INSTR_OFFSETS
	.align		4
        /*0068*/ 	.byte	0x04, 0x1c
        /*006a*/ 	.short	(.L_205 - .L_204)


	//   ....[0]....
.L_204:
        /*006c*/ 	.word	0x00000090


	//   ....[1]....
        /*0070*/ 	.word	0x00000160


	//   ....[2]....
        /*0074*/ 	.word	0x00000190


	//----- nvinfo : EIATTR_CBANK_PARAM_SIZE
	.align		4
.L_205:
        /*0078*/ 	.byte	0x03, 0x19
        /*007a*/ 	.short	0x0020


	//----- nvinfo : EIATTR_PARAM_CBANK
	.align		4
        /*007c*/ 	.byte	0x04, 0x0a
        /*007e*/ 	.short	(.L_207 - .L_206)
	.align		4
.L_206:
        /*0080*/ 	.word	index@(.nv.constant0._Z23compute_output_gradientPfPiS_ii)
        /*0084*/ 	.short	0x0380
        /*0086*/ 	.short	0x0020


	//----- nvinfo : EIATTR_SW_WAR
	.align		4
.L_207:
        /*0088*/ 	.byte	0x04, 0x36
        /*008a*/ 	.short	(.L_209 - .L_208)
.L_208:
        /*008c*/ 	.word	0x00000008
.L_209:


//--------------------- .nv.callgraph             --------------------------
	.section	.nv.callgraph,"",@"SHT_CUDA_CALLGRAPH"
	.align	4
	.sectionentsize	8
	.align		4
        /*0000*/ 	.word	0x00000000
	.align		4
        /*0004*/ 	.word	0xffffffff
	.align		4
        /*0008*/ 	.word	0x00000000
	.align		4
        /*000c*/ 	.word	0xfffffffe
	.align		4
        /*0010*/ 	.word	0x00000000
	.align		4
        /*0014*/ 	.word	0xfffffffd
	.align		4
        /*0018*/ 	.word	0x00000000
	.align		4
        /*001c*/ 	.word	0xfffffffc


//--------------------- .text._Z16apply_relu_naivePfi --------------------------
	.section	.text._Z16apply_relu_naivePfi,"ax",@progbits
	.align	128
        .global         _Z16apply_relu_naivePfi
        .type           _Z16apply_relu_naivePfi,@function
        .size           _Z16apply_relu_naivePfi,(.L_x_27 - _Z16apply_relu_naivePfi)
        .other          _Z16apply_relu_naivePfi,@"STO_CUDA_ENTRY STV_DEFAULT"
_Z16apply_relu_naivePfi:
.text._Z16apply_relu_naivePfi:
[----:B------:R-:W-:Y:S01]  /*0000*/  LDC R1, c[0x0][0x37c] ;  /* 0x0000df00ff017b82 */ /* 0x000fe20000000800 */
[----:B------:R-:W0:Y:S07]  /*0010*/  S2R R0, SR_TID.X ;  /* 0x0000000000007919 */ /* 0x000e2e0000002100 */
[----:B------:R-:W0:Y:S01]  /*0020*/  S2UR UR4, SR_CTAID.X ;  /* 0x00000000000479c3 */ /* 0x000e220000002500 */
[----:B------:R-:W1:Y:S07]  /*0030*/  LDCU UR5, c[0x0][0x388] ;  /* 0x00007100ff0577ac */ /* 0x000e6e0008000800 */
[----:B------:R-:W0:Y:S02]  /*0040*/  LDC R5, c[0x0][0x360] ;  /* 0x0000d800ff057b82 */ /* 0x000e240000000800 */
[----:B0-----:R-:W-:-:S05]  /*0050*/  IMAD R5, R5, UR4, R0 ;  /* 0x0000000405057c24 */ /* 0x001fca000f8e0200 */
[----:B-1----:R-:W-:-:S13]  /*0060*/  ISETP.GE.AND P0, PT, R5, UR5, PT ;  /* 0x0000000505007c0c */ /* 0x002fda000bf06270 */
[----:B------:R-:W-:Y:S05]  /*0070*/  @P0 EXIT ;  /* 0x000000000000094d */ /* 0x000fea0003800000 */
[----:B------:R-:W0:Y:S01]  /*0080*/  LDC.64 R2, c[0x0][0x380] ;  /* 0x0000e000ff027b82 */ /* 0x000e220000000a00 */
[----:B------:R-:W1:Y:S01]  /*0090*/  LDCU.64 UR4, c[0x0][0x358] ;  /* 0x00006b00ff0477ac */ /* 0x000e620008000a00 */
[----:B0-----:R-:W-:-:S05]  /*00a0*/  IMAD.WIDE R2, R5, 0x4, R2 ;  /* 0x0000000405027825 */ /* 0x001fca00078e0202 */
[----:B-1----:R-:W2:Y:S02]  /*00b0*/  LDG.E R0, desc[UR4][R2.64] ;  /* 0x0000000402007981 */ /* 0x002ea4000c1e1900 */
[----:B--2---:R-:W-:-:S05]  /*00c0*/  FMNMX R5, RZ, R0, !PT ;  /* 0x00000000ff057209 */ /* 0x004fca0007800000 */
[----:B------:R-:W-:Y:S01]  /*00d0*/  STG.E desc[UR4][R2.64], R5 ;  /* 0x0000000502007986 */ /* 0x000fe2000c101904 */
[----:B------:R-:W-:Y:S05]  /*00e0*/  EXIT ;  /* 0x000000000000794d */ /* 0x000fea0003800000 */
.L_x_0:
[----:B------:R-:W-:-:S00]  /*00f0*/  BRA `(.L_x_0) ;  /* 0xfffffffc00fc7947 */ /* 0x000fc0000383ffff */
[----:B------:R-:W-:-:S00]  /*0100*/  NOP ;  /* 0x0000000000007918 */ /* 0x000fc00000000000 */
[----:B------:R-:W-:-:S00]  /*0110*/  NOP ;  /* 0x0000000000007918 */ /* 0x000fc00000000000 */
[----:B------:R-:W-:-:S00]  /*0120*/  NOP ;  /* 0x0000000000007918 */ /* 0x000fc00000000000 */
[----:B------:R-:W-:-:S00]  /*0130*/  NOP ;  /* 0x0000000000007918 */ /* 0x000fc00000000000 */
[----:B------:R-:W-:-:S00]  /*0140*/  NOP ;  /* 0x0000000000007918 */ /* 0x000fc00000000000 */
[----:B------:R-:W-:-:S00]  /*0150*/  NOP ;  /* 0x0000000000007918 */ /* 0x000fc00000000000 */
[----:B------:R-:W-:-:S00]  /*0160*/  NOP ;  /* 0x0000000000007918 */ /* 0x000fc00000000000 */
[----:B------:R-:W-:-:S00]  /*0170*/  NOP ;  /* 0x0000000000007918 */ /* 0x000fc00000000000 */
.L_x_27:


//--------------------- .text._Z14add_bias_naivePfS_ii --------------------------
	.section	.text._Z14add_bias_naivePfS_ii,"ax",@progbits
	.align	128
        .global         _Z14add_bias_naivePfS_ii
        .type           _Z14add_bias_naivePfS_ii,@function
        .size           _Z14add_bias_naivePfS_ii,(.L_x_28 - _Z14add_bias_naivePfS_ii)
        .other          _Z14add_bias_naivePfS_ii,@"STO_CUDA_ENTRY STV_DEFAULT"
_Z14add_bias_naivePfS_ii:
.text._Z14add_bias_naivePfS_ii:
[----:B------:R-:W-:Y:S01]  /*0000*/  LDC R1, c[0x0][0x37c] ;  /* 0x0000df00ff017b82 */ /* 0x000fe20000000800 */
[----:B------:R-:W0:Y:S07]  /*0010*/  S2R R2, SR_TID.X ;  /* 0x0000000000027919 */ /* 0x000e2e0000002100 */
[----:B------:R-:W1:Y:S01]  /*0020*/  LDC R0, c[0x0][0x364] ;  /* 0x0000d900ff007b82 */ /* 0x000e620000000800 */
[----:B------:R-:W2:Y:S01]  /*0030*/  LDCU.64 UR6, c[0x0][0x390] ;  /* 0x00007200ff0677ac */ /* 0x000ea20008000a00 */
[----:B------:R-:W1:Y:S06]  /*0040*/  S2R R3, SR_TID.Y ;  /* 0x0000000000037919 */ /* 0x000e6c0000002200 */
[----:B------:R-:W0:Y:S08]  /*0050*/  S2UR UR5, SR_CTAID.X ;  /* 0x00000000000579c3 */ /* 0x000e300000002500 */
[----:B------:R-:W0:Y:S08]  /*0060*/  LDC R7, c[0x0][0x360] ;  /* 0x0000d800ff077b82 */ /* 0x000e300000000800 */
[----:B------:R-:W1:Y:S01]  /*0070*/  S2UR UR4, SR_CTAID.Y ;  /* 0x00000000000479c3 */ /* 0x000e620000002600 */
[----:B0-----:R-:W-:-:S05]  /*0080*/  IMAD R7, R7, UR5, R2 ;  /* 0x0000000507077c24 */ /* 0x001fca000f8e0202 */
[----:B--2---:R-:W-:Y:S01]  /*0090*/  ISETP.GE.AND P0, PT, R7, UR7, PT ;  /* 0x0000000707007c0c */ /* 0x004fe2000bf06270 */
[----:B-1----:R-:W-:-:S05]  /*00a0*/  IMAD R0, R0, UR4, R3 ;  /* 0x0000000400007c24 */ /* 0x002fca000f8e0203 */
[----:B------:R-:W-:-:S13]  /*00b0*/  ISETP.GE.OR P0, PT, R0, UR6, P0 ;  /* 0x0000000600007c0c */ /* 0x000fda0008706670 */
[----:B------:R-:W-:Y:S05]  /*00c0*/  @P0 EXIT ;  /* 0x000000000000094d */ /* 0x000fea0003800000 */
[----:B------:R-:W0:Y:S01]  /*00d0*/  LDC.64 R2, c[0x0][0x388] ;  /* 0x0000e200ff027b82 */ /* 0x000e220000000a00 */
[----:B------:R-:W1:Y:S01]  /*00e0*/  LDCU.64 UR4, c[0x0][0x358] ;  /* 0x00006b00ff0477ac */ /* 0x000e620008000a00 */
[----:B------:R-:W-:-:S06]  /*00f0*/  IMAD R9, R0, UR7, R7 ;  /* 0x0000000700097c24 */ /* 0x000fcc000f8e0207 */
[----:B------:R-:W2:Y:S01]  /*0100*/  LDC.64 R4, c[0x0][0x380] ;  /* 0x0000e000ff047b82 */ /* 0x000ea20000000a00 */
[----:B0-----:R-:W-:-:S06]  /*0110*/  IMAD.WIDE R2, R7, 0x4, R2 ;  /* 0x0000000407027825 */ /* 0x001fcc00078e0202 */
[----:B-1----:R-:W3:Y:S01]  /*0120*/  LDG.E R2, desc[UR4][R2.64] ;  /* 0x0000000402027981 */ /* 0x002ee2000c1e1900 */
[----:B--2---:R-:W-:-:S05]  /*0130*/  IMAD.WIDE R4, R9, 0x4, R4 ;  /* 0x0000000409047825 */ /* 0x004fca00078e0204 */
[----:B------:R-:W3:Y:S02]  /*0140*/  LDG.E R7, desc[UR4][R4.64] ;  /* 0x0000000404077981 */ /* 0x000ee4000c1e1900 */
[----:B---3--:R-:W-:-:S05]  /*0150*/  FADD R7, R2, R7 ;  /* 0x0000000702077221 */ /* 0x008fca0000000000 */
[----:B------:R-:W-:Y:S01]  /*0160*/  STG.E desc[UR4][R4.64], R7 ;  /* 0x0000000704007986 */ /* 0x000fe2000c101904 */
[----:B------:R-:W-:Y:S05]  /*0170*/  EXIT ;  /* 0x000000000000794d */ /* 0x000fea0003800000 */
.L_x_1:
        /* <DEDUP_REMOVED lines=16> */
.L_x_28:


//--------------------- .text._Z20matmul_forward_naivePfS_S_iii --------------------------
	.section	.text._Z20matmul_forward_naivePfS_S_iii,"ax",@progbits
	.align	128
        .global         _Z20matmul_forward_naivePfS_S_iii
        .type           _Z20matmul_forward_naivePfS_S_iii,@function
        .size           _Z20matmul_forward_naivePfS_S_iii,(.L_x_29 - _Z20matmul_forward_naivePfS_S_iii)
        .other          _Z20matmul_forward_naivePfS_S_iii,@"STO_CUDA_ENTRY STV_DEFAULT"
_Z20matmul_forward_naivePfS_S_iii:
.text._Z20matmul_forward_naivePfS_S_iii:
[----:B------:R-:W-:Y:S01]  /*0000*/  LDC R1, c[0x0][0x37c] ;  /* 0x0000df00ff017b82 */ /* 0x000fe20000000800 */
[----:B------:R-:W0:Y:S07]  /*0010*/  S2R R5, SR_TID.X ;  /* 0x0000000000057919 */ /* 0x000e2e0000002100 */
[----:B------:R-:W1:Y:S01]  /*0020*/  LDC R19, c[0x0][0x364] ;  /* 0x0000d900ff137b82 */ /* 0x000e620000000800 */
[----:B------:R-:W1:Y:S07]  /*0030*/  S2R R4, SR_TID.Y ;  /* 0x0000000000047919 */ /* 0x000e6e0000002200 */
[----:B------:R-:W0:Y:S08]  /*0040*/  S2UR UR5, SR_CTAID.X ;  /* 0x00000000000579c3 */ /* 0x000e300000002500 */
[----:B------:R-:W0:Y:S08]  /*0050*/  LDC R0, c[0x0][0x360] ;  /* 0x0000d800ff007b82 */ /* 0x000e300000000800 */
[----:B------:R-:W1:Y:S08]  /*0060*/  S2UR UR4, SR_CTAID.Y ;  /* 0x00000000000479c3 */ /* 0x000e700000002600 */
[----:B------:R-:W2:Y:S01]  /*0070*/  LDC.64 R2, c[0x0][0x398] ;  /* 0x0000e600ff027b82 */ /* 0x000ea20000000a00 */
[----:B0-----:R-:W-:-:S02]  /*0080*/  IMAD R0, R0, UR5, R5 ;  /* 0x0000000500007c24 */ /* 0x001fc4000f8e0205 */
[----:B-1----:R-:W-:-:S03]  /*0090*/  IMAD R19, R19, UR4, R4 ;  /* 0x0000000413137c24 */ /* 0x002fc6000f8e0204 */
[----:B--2---:R-:W-:-:S04]  /*00a0*/  ISETP.GE.AND P0, PT, R0, R3, PT ;  /* 0x000000030000720c */ /* 0x004fc80003f06270 */
[----:B------:R-:W-:-:S13]  /*00b0*/  ISETP.GE.OR P0, PT, R19, R2, P0 ;  /* 0x000000021300720c */ /* 0x000fda0000706670 */
[----:B------:R-:W-:Y:S05]  /*00c0*/  @P0 EXIT ;  /* 0x000000000000094d */ /* 0x000fea0003800000 */
[----:B------:R-:W0:Y:S01]  /*00d0*/  LDC R2, c[0x0][0x3a0] ;  /* 0x0000e800ff027b82 */ /* 0x000e220000000800 */
[----:B------:R-:W1:Y:S01]  /*00e0*/  LDCU.64 UR4, c[0x0][0x358] ;  /* 0x00006b00ff0477ac */ /* 0x000e620008000a00 */
[----:B------:R-:W-:Y:S01]  /*00f0*/  HFMA2 R24, -RZ, RZ, 0, 0 ;  /* 0x00000000ff187431 */ /* 0x000fe200000001ff */
[----:B0-----:R-:W-:-:S13]  /*0100*/  ISETP.GE.AND P0, PT, R2, 0x1, PT ;  /* 0x000000010200780c */ /* 0x001fda0003f06270 */
[----:B-1----:R-:W-:Y:S05]  /*0110*/  @!P0 BRA `(.L_x_2) ;  /* 0x0000000400e08947 */ /* 0x002fea0003800000 */
[C---:B------:R-:W-:Y:S01]  /*0120*/  ISETP.GE.U32.AND P1, PT, R2.reuse, 0x8, PT ;  /* 0x000000080200780c */ /* 0x040fe20003f26070 */
[----:B------:R-:W-:Y:S01]  /*0130*/  IMAD R20, R19, R2, RZ ;  /* 0x0000000213147224 */ /* 0x000fe200078e02ff */
[----:B------:R-:W-:Y:S02]  /*0140*/  LOP3.LUT R27, R2, 0x7, RZ, 0xc0, !PT ;  /* 0x00000007021b7812 */ /* 0x000fe400078ec0ff */
[----:B------:R-:W-:Y:S02]  /*0150*/  MOV R24, RZ ;  /* 0x000000ff00187202 */ /* 0x000fe40000000f00 */
[----:B------:R-:W-:Y:S02]  /*0160*/  ISETP.NE.AND P0, PT, R27, RZ, PT ;  /* 0x000000ff1b00720c */ /* 0x000fe40003f05270 */
[----:B------:R-:W-:-:S05]  /*0170*/  MOV R21, RZ ;  /* 0x000000ff00157202 */ /* 0x000fca0000000f00 */
[----:B------:R-:W-:Y:S06]  /*0180*/  @!P1 BRA `(.L_x_3) ;  /* 0x0000000000c49947 */ /* 0x000fec0003800000 */
[----:B------:R-:W0:Y:S01]  /*0190*/  LDC.64 R4, c[0x0][0x380] ;  /* 0x0000e000ff047b82 */ /* 0x000e220000000a00 */
[----:B------:R-:W-:Y:S02]  /*01a0*/  LOP3.LUT R21, R2, 0x7ffffff8, RZ, 0xc0, !PT ;  /* 0x7ffffff802157812 */ /* 0x000fe400078ec0ff */
[----:B------:R-:W-:Y:S02]  /*01b0*/  MOV R24, RZ ;  /* 0x000000ff00187202 */ /* 0x000fe40000000f00 */
[----:B------:R-:W-:Y:S02]  /*01c0*/  MOV R18, R0 ;  /* 0x0000000000127202 */ /* 0x000fe40000000f00 */
[----:B------:R-:W-:Y:S01]  /*01d0*/  IADD3 R22, PT, PT, -R21, RZ, RZ ;  /* 0x000000ff15167210 */ /* 0x000fe20007ffe1ff */
[----:B0-----:R-:W-:-:S03]  /*01e0*/  IMAD.WIDE.U32 R4, R20, 0x4, R4 ;  /* 0x0000000414047825 */ /* 0x001fc600078e0004 */
[----:B------:R-:W-:-:S04]  /*01f0*/  IADD3 R6, P1, PT, R4, 0x10, RZ ;  /* 0x0000001004067810 */ /* 0x000fc80007f3e0ff */
[----:B------:R-:W-:-:S09]  /*0200*/  IADD3.X R7, PT, PT, RZ, R5, RZ, P1, !PT ;  /* 0x00000005ff077210 */ /* 0x000fd20000ffe4ff */
.L_x_4:
[----:B------:R-:W0:Y:S01]  /*0210*/  LDC.64 R16, c[0x0][0x388] ;  /* 0x0000e200ff107b82 */ /* 0x000e220000000a00 */
[----:B------:R-:W-:Y:S02]  /*0220*/  MOV R4, R6 ;  /* 0x0000000600047202 */ /* 0x000fe40000000f00 */
[----:B------:R-:W-:-:S05]  /*0230*/  MOV R5, R7 ;  /* 0x0000000700057202 */ /* 0x000fca0000000f00 */
[----:B------:R-:W2:Y:S04]  /*0240*/  LDG.E R25, desc[UR4][R4.64+-0x10] ;  /* 0xfffff00404197981 */ /* 0x000ea8000c1e1900 */
[----:B------:R-:W3:Y:S04]  /*0250*/  LDG.E R23, desc[UR4][R4.64+-0xc] ;  /* 0xfffff40404177981 */ /* 0x000ee8000c1e1900 */
[----:B------:R-:W4:Y:S04]  /*0260*/  LDG.E R29, desc[UR4][R4.64+-0x8] ;  /* 0xfffff804041d7981 */ /* 0x000f28000c1e1900 */
[----:B------:R-:W5:Y:S01]  /*0270*/  LDG.E R28, desc[UR4][R4.64+-0x4] ;  /* 0xfffffc04041c7981 */ /* 0x000f62000c1e1900 */
[----:B0-----:R-:W-:-:S05]  /*0280*/  IMAD.WIDE R16, R18, 0x4, R16 ;  /* 0x0000000412107825 */ /* 0x001fca00078e0210 */
[----:B------:R0:W2:Y:S01]  /*0290*/  LDG.E R26, desc[UR4][R16.64] ;  /* 0x00000004101a7981 */ /* 0x0000a2000c1e1900 */
[----:B------:R-:W-:-:S04]  /*02a0*/  IMAD.WIDE R14, R3, 0x4, R16 ;  /* 0x00000004030e7825 */ /* 0x000fc800078e0210 */
[C---:B------:R-:W-:Y:S02]  /*02b0*/  IMAD.WIDE R6, R3.reuse, 0x4, R14 ;  /* 0x0000000403067825 */ /* 0x040fe400078e020e */
[----:B------:R-:W3:Y:S02]  /*02c0*/  LDG.E R14, desc[UR4][R14.64] ;  /* 0x000000040e0e7981 */ /* 0x000ee4000c1e1900 */
[C---:B------:R-:W-:Y:S02]  /*02d0*/  IMAD.WIDE R10, R3.reuse, 0x4, R6 ;  /* 0x00000004030a7825 */ /* 0x040fe400078e0206 */
[----:B------:R-:W4:Y:S02]  /*02e0*/  LDG.E R6, desc[UR4][R6.64] ;  /* 0x0000000406067981 */ /* 0x000f24000c1e1900 */
[C---:B------:R-:W-:Y:S02]  /*02f0*/  IMAD.WIDE R8, R3.reuse, 0x4, R10 ;  /* 0x0000000403087825 */ /* 0x040fe400078e020a */
[----:B------:R-:W5:Y:S02]  /*0300*/  LDG.E R10, desc[UR4][R10.64] ;  /* 0x000000040a0a7981 */ /* 0x000f64000c1e1900 */
[----:B------:R-:W-:-:S02]  /*0310*/  IMAD.WIDE R12, R3, 0x4, R8 ;  /* 0x00000004030c7825 */ /* 0x000fc400078e0208 */
[----:B------:R-:W5:Y:S04]  /*0320*/  LDG.E R7, desc[UR4][R4.64] ;  /* 0x0000000404077981 */ /* 0x000f68000c1e1900 */
[----:B------:R-:W5:Y:S01]  /*0330*/  LDG.E R8, desc[UR4][R8.64] ;  /* 0x0000000408087981 */ /* 0x000f62000c1e1900 */
[----:B0-----:R-:W-:-:S03]  /*0340*/  IMAD.WIDE R16, R3, 0x4, R12 ;  /* 0x0000000403107825 */ /* 0x001fc600078e020c */
[----:B------:R-:W5:Y:S04]  /*0350*/  LDG.E R12, desc[UR4][R12.64] ;  /* 0x000000040c0c7981 */ /* 0x000f68000c1e1900 */
[----:B------:R-:W5:Y:S04]  /*0360*/  LDG.E R15, desc[UR4][R16.64] ;  /* 0x00000004100f7981 */ /* 0x000f68000c1e1900 */
[----:B------:R-:W5:Y:S04]  /*0370*/  LDG.E R9, desc[UR4][R4.64+0x4] ;  /* 0x0000040404097981 */ /* 0x000f68000c1e1900 */
[----:B------:R-:W5:Y:S01]  /*0380*/  LDG.E R11, desc[UR4][R4.64+0xc] ;  /* 0x00000c04040b7981 */ /* 0x000f62000c1e1900 */
[----:B--2---:R-:W-:Y:S01]  /*0390*/  FFMA R26, R25, R26, R24 ;  /* 0x0000001a191a7223 */ /* 0x004fe20000000018 */
[----:B------:R-:W-:-:S02]  /*03a0*/  IMAD.WIDE R24, R3, 0x4, R16 ;  /* 0x0000000403187825 */ /* 0x000fc400078e0210 */
[----:B------:R-:W2:Y:S04]  /*03b0*/  LDG.E R16, desc[UR4][R4.64+0x8] ;  /* 0x0000080404107981 */ /* 0x000ea8000c1e1900 */
[----:B------:R-:W2:Y:S01]  /*03c0*/  LDG.E R24, desc[UR4][R24.64] ;  /* 0x0000000418187981 */ /* 0x000ea2000c1e1900 */
[----:B---3--:R-:W-:Y:S01]  /*03d0*/  FFMA R14, R23, R14, R26 ;  /* 0x0000000e170e7223 */ /* 0x008fe2000000001a */
[----:B------:R-:W-:-:S03]  /*03e0*/  IADD3 R22, PT, PT, R22, 0x8, RZ ;  /* 0x0000000816167810 */ /* 0x000fc60007ffe0ff */
[----:B----4-:R-:W-:Y:S01]  /*03f0*/  FFMA R29, R29, R6, R14 ;  /* 0x000000061d1d7223 */ /* 0x010fe2000000000e */
[----:B------:R-:W-:-:S03]  /*0400*/  ISETP.NE.AND P1, PT, R22, RZ, PT ;  /* 0x000000ff1600720c */ /* 0x000fc60003f25270 */
[----:B-----5:R-:W-:Y:S01]  /*0410*/  FFMA R10, R28, R10, R29 ;  /* 0x0000000a1c0a7223 */ /* 0x020fe2000000001d */
[----:B------:R-:W-:-:S03]  /*0420*/  IADD3 R6, P2, PT, R4, 0x20, RZ ;  /* 0x0000002004067810 */ /* 0x000fc60007f5e0ff */
[----:B------:R-:W-:Y:S01]  /*0430*/  FFMA R8, R7, R8, R10 ;  /* 0x0000000807087223 */ /* 0x000fe2000000000a */
[----:B------:R-:W-:Y:S02]  /*0440*/  IADD3.X R7, PT, PT, RZ, R5, RZ, P2, !PT ;  /* 0x00000005ff077210 */ /* 0x000fe400017fe4ff */
[----:B------:R-:W-:Y:S01]  /*0450*/  LEA R18, R3, R18, 0x3 ;  /* 0x0000001203127211 */ /* 0x000fe200078e18ff */
[----:B------:R-:W-:-:S04]  /*0460*/  FFMA R9, R9, R12, R8 ;  /* 0x0000000c09097223 */ /* 0x000fc80000000008 */
[----:B--2---:R-:W-:-:S04]  /*0470*/  FFMA R16, R16, R15, R9 ;  /* 0x0000000f10107223 */ /* 0x004fc80000000009 */
[----:B------:R-:W-:Y:S01]  /*0480*/  FFMA R24, R11, R24, R16 ;  /* 0x000000180b187223 */ /* 0x000fe20000000010 */
[----:B------:R-:W-:Y:S06]  /*0490*/  @P1 BRA `(.L_x_4) ;  /* 0xfffffffc005c1947 */ /* 0x000fec000383ffff */
.L_x_3:
[----:B------:R-:W-:Y:S05]  /*04a0*/  @!P0 BRA `(.L_x_2) ;  /* 0x0000000000fc8947 */ /* 0x000fea0003800000 */
[----:B------:R-:W-:Y:S02]  /*04b0*/  ISETP.GE.U32.AND P1, PT, R27, 0x4, PT ;  /* 0x000000041b00780c */ /* 0x000fe40003f26070 */
[----:B------:R-:W-:-:S04]  /*04c0*/  LOP3.LUT R16, R2, 0x3, RZ, 0xc0, !PT ;  /* 0x0000000302107812 */ /* 0x000fc800078ec0ff */
[----:B------:R-:W-:-:S07]  /*04d0*/  ISETP.NE.AND P0, PT, R16, RZ, PT ;  /* 0x000000ff1000720c */ /* 0x000fce0003f05270 */
[----:B------:R-:W-:Y:S06]  /*04e0*/  @!P1 BRA `(.L_x_5) ;  /* 0x00000000006c9947 */ /* 0x000fec0003800000 */
[----:B------:R-:W0:Y:S01]  /*04f0*/  LDC.64 R6, c[0x0][0x388] ;  /* 0x0000e200ff067b82 */ /* 0x000e220000000a00 */
[----:B------:R-:W1:Y:S01]  /*0500*/  LDCU.64 UR6, c[0x0][0x380] ;  /* 0x00007000ff0677ac */ /* 0x000e620008000a00 */
[----:B------:R-:W-:Y:S01]  /*0510*/  IMAD R9, R21, R3, R0 ;  /* 0x0000000315097224 */ /* 0x000fe200078e0200 */
[CC--:B------:R-:W-:Y:S02]  /*0520*/  IADD3 R5, PT, PT, R20.reuse, R21.reuse, RZ ;  /* 0x0000001514057210 */ /* 0x0c0fe40007ffe0ff */
[----:B------:R-:W-:-:S03]  /*0530*/  IADD3 R10, P1, PT, R20, R21, RZ ;  /* 0x00000015140a7210 */ /* 0x000fc60007f3e0ff */
[----:B------:R-:W2:Y:S01]  /*0540*/  LDC.64 R14, c[0x0][0x380] ;  /* 0x0000e000ff0e7b82 */ /* 0x000ea20000000a00 */
[----:B0-----:R-:W-:-:S04]  /*0550*/  IMAD.WIDE R6, R9, 0x4, R6 ;  /* 0x0000000409067825 */ /* 0x001fc800078e0206 */
[----:B------:R-:W-:Y:S02]  /*0560*/  IMAD.WIDE R8, R3, 0x4, R6 ;  /* 0x0000000403087825 */ /* 0x000fe400078e0206 */
[----:B------:R-:W3:Y:S02]  /*0570*/  LDG.E R6, desc[UR4][R6.64] ;  /* 0x0000000406067981 */ /* 0x000ee4000c1e1900 */
[----:B--2---:R-:W-:Y:S01]  /*0580*/  IMAD.WIDE.U32 R14, R5, 0x4, R14 ;  /* 0x00000004050e7825 */ /* 0x004fe200078e000e */
[----:B------:R-:W-:Y:S02]  /*0590*/  IADD3.X R5, PT, PT, RZ, RZ, RZ, P1, !PT ;  /* 0x000000ffff057210 */ /* 0x000fe40000ffe4ff */
[----:B-1----:R-:W-:-:S03]  /*05a0*/  LEA R4, P1, R10, UR6, 0x2 ;  /* 0x000000060a047c11 */ /* 0x002fc6000f8210ff */
[----:B------:R-:W3:Y:S01]  /*05b0*/  LDG.E R15, desc[UR4][R14.64] ;  /* 0x000000040e0f7981 */ /* 0x000ee2000c1e1900 */
[----:B------:R-:W-:Y:S01]  /*05c0*/  LEA.HI.X R5, R10, UR7, R5, 0x2, P1 ;  /* 0x000000070a057c11 */ /* 0x000fe200088f1405 */
[C---:B------:R-:W-:Y:S02]  /*05d0*/  IMAD.WIDE R10, R3.reuse, 0x4, R8 ;  /* 0x00000004030a7825 */ /* 0x040fe400078e0208 */
[----:B------:R-:W2:Y:S04]  /*05e0*/  LDG.E R8, desc[UR4][R8.64] ;  /* 0x0000000408087981 */ /* 0x000ea8000c1e1900 */
[----:B------:R-:W2:Y:S01]  /*05f0*/  LDG.E R17, desc[UR4][R4.64+0x4] ;  /* 0x0000040404117981 */ /* 0x000ea2000c1e1900 */
[----:B------:R-:W-:-:S03]  /*0600*/  IMAD.WIDE R12, R3, 0x4, R10 ;  /* 0x00000004030c7825 */ /* 0x000fc600078e020a */
[----:B------:R-:W4:Y:S04]  /*0610*/  LDG.E R22, desc[UR4][R10.64] ;  /* 0x000000040a167981 */ /* 0x000f28000c1e1900 */
[----:B------:R-:W4:Y:S04]  /*0620*/  LDG.E R18, desc[UR4][R4.64+0x8] ;  /* 0x0000080404127981 */ /* 0x000f28000c1e1900 */
[----:B------:R-:W5:Y:S04]  /*0630*/  LDG.E R26, desc[UR4][R4.64+0xc] ;  /* 0x00000c04041a7981 */ /* 0x000f68000c1e1900 */
[----:B------:R-:W5:Y:S01]  /*0640*/  LDG.E R12, desc[UR4][R12.64] ;  /* 0x000000040c0c7981 */ /* 0x000f62000c1e1900 */
[----:B------:R-:W-:Y:S01]  /*0650*/  IADD3 R21, PT, PT, R21, 0x4, RZ ;  /* 0x0000000415157810 */ /* 0x000fe20007ffe0ff */
[----:B---3--:R-:W-:-:S04]  /*0660*/  FFMA R24, R15, R6, R24 ;  /* 0x000000060f187223 */ /* 0x008fc80000000018 */
[----:B--2---:R-:W-:-:S04]  /*0670*/  FFMA R17, R17, R8, R24 ;  /* 0x0000000811117223 */ /* 0x004fc80000000018 */
[----:B----4-:R-:W-:-:S04]  /*0680*/  FFMA R17, R18, R22, R17 ;  /* 0x0000001612117223 */ /* 0x010fc80000000011 */
[----:B-----5:R-:W-:-:S07]  /*0690*/  FFMA R24, R26, R12, R17 ;  /* 0x0000000c1a187223 */ /* 0x020fce0000000011 */
.L_x_5:
[----:B------:R-:W-:Y:S05]  /*06a0*/  @!P0 BRA `(.L_x_2) ;  /* 0x00000000007c8947 */ /* 0x000fea0003800000 */
[----:B------:R-:W-:Y:S01]  /*06b0*/  ISETP.NE.AND P1, PT, R16, 0x1, PT ;  /* 0x000000011000780c */ /* 0x000fe20003f25270 */
[----:B------:R-:W0:Y:S01]  /*06c0*/  LDC.64 R12, c[0x0][0x380] ;  /* 0x0000e000ff0c7b82 */ /* 0x000e220000000a00 */
[----:B------:R-:W-:-:S04]  /*06d0*/  LOP3.LUT R2, R2, 0x1, RZ, 0xc0, !PT ;  /* 0x0000000102027812 */ /* 0x000fc800078ec0ff */
[----:B------:R-:W-:-:S03]  /*06e0*/  ISETP.NE.U32.AND P0, PT, R2, 0x1, PT ;  /* 0x000000010200780c */ /* 0x000fc60003f05070 */
[----:B------:R-:W1:Y:S04]  /*06f0*/  LDC.64 R10, c[0x0][0x388] ;  /* 0x0000e200ff0a7b82 */ /* 0x000e680000000a00 */
[CC--:B------:R-:W-:Y:S02]  /*0700*/  @P1 IADD3 R15, PT, PT, R20.reuse, R21.reuse, RZ ;  /* 0x00000015140f1210 */ /* 0x0c0fe40007ffe0ff */
[----:B------:R-:W-:Y:S02]  /*0710*/  @P1 IADD3 R2, P2, PT, R20, R21, RZ ;  /* 0x0000001514021210 */ /* 0x000fe40007f5e0ff */
[----:B------:R-:W2:Y:S02]  /*0720*/  @P1 LDC.64 R4, c[0x0][0x380] ;  /* 0x0000e000ff041b82 */ /* 0x000ea40000000a00 */
[----:B------:R-:W-:-:S06]  /*0730*/  @P1 IADD3.X R14, PT, PT, RZ, RZ, RZ, P2, !PT ;  /* 0x000000ffff0e1210 */ /* 0x000fcc00017fe4ff */
[----:B------:R-:W3:Y:S01]  /*0740*/  LDC.64 R6, c[0x0][0x380] ;  /* 0x0000e000ff067b82 */ /* 0x000ee20000000a00 */
[----:B0-----:R-:W-:-:S04]  /*0750*/  @P1 IMAD.WIDE.U32 R12, R15, 0x4, R12 ;  /* 0x000000040f0c1825 */ /* 0x001fc800078e000c */
[C---:B------:R-:W-:Y:S01]  /*0760*/  @P1 IMAD R15, R21.reuse, R3, R0 ;  /* 0x00000003150f1224 */ /* 0x040fe200078e0200 */
[----:B------:R-:W-:Y:S01]  /*0770*/  @P1 IADD3 R21, PT, PT, R21, 0x2, RZ ;  /* 0x0000000215151810 */ /* 0x000fe20007ffe0ff */
[----:B------:R-:W4:Y:S01]  /*0780*/  @P1 LDG.E R13, desc[UR4][R12.64] ;  /* 0x000000040c0d1981 */ /* 0x000f22000c1e1900 */
[----:B------:R-:W0:Y:S01]  /*0790*/  LDC.64 R8, c[0x0][0x388] ;  /* 0x0000e200ff087b82 */ /* 0x000e220000000a00 */
[----:B-1----:R-:W-:Y:S01]  /*07a0*/  @P1 IMAD.WIDE R10, R15, 0x4, R10 ;  /* 0x000000040f0a1825 */ /* 0x002fe200078e020a */
[----:B------:R-:W-:Y:S02]  /*07b0*/  @!P0 IADD3 R17, PT, PT, R20, R21, RZ ;  /* 0x0000001514118210 */ /* 0x000fe40007ffe0ff */
[----:B--2---:R-:W-:Y:S01]  /*07c0*/  @P1 LEA R4, P2, R2, R4, 0x2 ;  /* 0x0000000402041211 */ /* 0x004fe200078410ff */
[----:B------:R-:W-:-:S03]  /*07d0*/  @!P0 IMAD R21, R21, R3, R0 ;  /* 0x0000000315158224 */ /* 0x000fc600078e0200 */
[----:B------:R-:W-:Y:S01]  /*07e0*/  @P1 LEA.HI.X R5, R2, R5, R14, 0x2, P2 ;  /* 0x0000000502051211 */ /* 0x000fe200010f140e */
[----:B------:R-:W-:Y:S01]  /*07f0*/  @P1 IMAD.WIDE R14, R3, 0x4, R10 ;  /* 0x00000004030e1825 */ /* 0x000fe200078e020a */
[----:B------:R-:W4:Y:S03]  /*0800*/  @P1 LDG.E R2, desc[UR4][R10.64] ;  /* 0x000000040a021981 */ /* 0x000f26000c1e1900 */
[----:B---3--:R-:W-:Y:S01]  /*0810*/  @!P0 IMAD.WIDE.U32 R6, R17, 0x4, R6 ;  /* 0x0000000411068825 */ /* 0x008fe200078e0006 */
[----:B------:R-:W2:Y:S04]  /*0820*/  @P1 LDG.E R5, desc[UR4][R4.64+0x4] ;  /* 0x0000040404051981 */ /* 0x000ea8000c1e1900 */
[----:B------:R-:W2:Y:S01]  /*0830*/  @P1 LDG.E R14, desc[UR4][R14.64] ;  /* 0x000000040e0e1981 */ /* 0x000ea2000c1e1900 */
[----:B0-----:R-:W-:-:S03]  /*0840*/  @!P0 IMAD.WIDE R8, R21, 0x4, R8 ;  /* 0x0000000415088825 */ /* 0x001fc600078e0208 */
[----:B------:R-:W3:Y:S04]  /*0850*/  @!P0 LDG.E R7, desc[UR4][R6.64] ;  /* 0x0000000406078981 */ /* 0x000ee8000c1e1900 */
[----:B------:R-:W3:Y:S01]  /*0860*/  @!P0 LDG.E R8, desc[UR4][R8.64] ;  /* 0x0000000408088981 */ /* 0x000ee2000c1e1900 */
[----:B----4-:R-:W-:-:S04]  /*0870*/  @P1 FFMA R2, R13, R2, R24 ;  /* 0x000000020d021223 */ /* 0x010fc80000000018 */
[----:B--2---:R-:W-:-:S04]  /*0880*/  @P1 FFMA R24, R5, R14, R2 ;  /* 0x0000000e05181223 */ /* 0x004fc80000000002 */
[----:B---3--:R-:W-:-:S07]  /*0890*/  @!P0 FFMA R24, R7, R8, R24 ;  /* 0x0000000807188223 */ /* 0x008fce0000000018 */
.L_x_2:
[----:B------:R-:W0:Y:S01]  /*08a0*/  LDC.64 R4, c[0x0][0x390] ;  /* 0x0000e400ff047b82 */ /* 0x000e220000000a00 */
[----:B------:R-:W-:-:S04]  /*08b0*/  IMAD R3, R19, R3, R0 ;  /* 0x0000000313037224 */ /* 0x000fc800078e0200 */
[----:B0-----:R-:W-:-:S05]  /*08c0*/  IMAD.WIDE R2, R3, 0x4, R4 ;  /* 0x0000000403027825 */ /* 0x001fca00078e0204 */
[----:B------:R-:W-:Y:S01]  /*08d0*/  STG.E desc[UR4][R2.64], R24 ;  /* 0x0000001802007986 */ /* 0x000fe2000c101904 */
[----:B------:R-:W-:Y:S05]  /*08e0*/  EXIT ;  /* 0x000000000000794d */ /* 0x000fea0003800000 */
.L_x_6:
        /* <DEDUP_REMOVED lines=9> */
.L_x_29:


//--------------------- .text._Z8add_biasPfS_ii   --------------------------
	.section	.text._Z8add_biasPfS_ii,"ax",@progbits
	.align	128
        .global         _Z8add_biasPfS_ii
        .type           _Z8add_biasPfS_ii,@function
        .size           _Z8add_biasPfS_ii,(.L_x_30 - _Z8add_biasPfS_ii)
        .other          _Z8add_biasPfS_ii,@"STO_CUDA_ENTRY STV_DEFAULT"
_Z8add_biasPfS_ii:
.text._Z8add_biasPfS_ii:
[----:B------:R-:W-:Y:S01]  /*0000*/  LDC R1, c[0x0][0x37c] ;  /* 0x0000df00ff017b82 */ /* 0x000fe20000000800 */
[----:B------:R-:W0:Y:S07]  /*0010*/  S2R R0, SR_TID.X ;  /* 0x0000000000007919 */ /* 0x000e2e0000002100 */
[----:B------:R-:W0:Y:S08]  /*0020*/  S2UR UR4, SR_CTAID.X ;  /* 0x00000000000479c3 */ /* 0x000e300000002500 */
[----:B------:R-:W0:Y:S08]  /*0030*/  LDC R7, c[0x0][0x360] ;  /* 0x0000d800ff077b82 */ /* 0x000e300000000800 */
[----:B------:R-:W1:Y:S08]  /*0040*/  S2UR UR6, SR_CTAID.Y ;  /* 0x00000000000679c3 */ /* 0x000e700000002600 */
[----:B------:R-:W1:Y:S01]  /*0050*/  LDC.64 R8, c[0x0][0x390] ;  /* 0x0000e400ff087b82 */ /* 0x000e620000000a00 */
[----:B0-----:R-:W-:Y:S01]  /*0060*/  IMAD R7, R7, UR4, R0 ;  /* 0x0000000407077c24 */ /* 0x001fe2000f8e0200 */
[----:B-1----:R-:W-:-:S04]  /*0070*/  ISETP.LE.AND P0, PT, R9, UR6, PT ;  /* 0x0000000609007c0c */ /* 0x002fc8000bf03270 */
[----:B------:R-:W-:-:S13]  /*0080*/  ISETP.GE.OR P0, PT, R7, R8, P0 ;  /* 0x000000080700720c */ /* 0x000fda0000706670 */
        /* <DEDUP_REMOVED lines=12> */
.L_x_7:
        /* <DEDUP_REMOVED lines=11> */
.L_x_30:


//--------------------- .text._Z17add_bias_and_reluPfS_ii --------------------------
	.section	.text._Z17add_bias_and_reluPfS_ii,"ax",@progbits
	.align	128
        .global         _Z17add_bias_and_reluPfS_ii
        .type           _Z17add_bias_and_reluPfS_ii,@function
        .size           _Z17add_bias_and_reluPfS_ii,(.L_x_31 - _Z17add_bias_and_reluPfS_ii)
        .other          _Z17add_bias_and_reluPfS_ii,@"STO_CUDA_ENTRY STV_DEFAULT"
_Z17add_bias_and_reluPfS_ii:
.text._Z17add_bias_and_reluPfS_ii:
        /* <DEDUP_REMOVED lines=19> */
[----:B------:R-:W-:-:S05]  /*0130*/  FMNMX R7, RZ, R0, !PT ;  /* 0x00000000ff077209 */ /* 0x000fca0007800000 */
[----:B------:R-:W-:Y:S01]  /*0140*/  STG.E desc[UR4][R2.64], R7 ;  /* 0x0000000702007986 */ /* 0x000fe2000c101904 */
[----:B------:R-:W-:Y:S05]  /*0150*/  EXIT ;  /* 0x000000000000794d */ /* 0x000fea0003800000 */
.L_x_8:
        /* <DEDUP_REMOVED lines=10> */
.L_x_31:


//--------------------- .text._Z22compute_bias_gradientsPfS_ii --------------------------
	.section	.text._Z22compute_bias_gradientsPfS_ii,"ax",@progbits
	.align	128
        .global         _Z22compute_bias_gradientsPfS_ii
        .type           _Z22compute_bias_gradientsPfS_ii,@function
        .size           _Z22compute_bias_gradientsPfS_ii,(.L_x_32 - _Z22compute_bias_gradientsPfS_ii)
        .other          _Z22compute_bias_gradientsPfS_ii,@"STO_CUDA_ENTRY STV_DEFAULT"
_Z22compute_bias_gradientsPfS_ii:
.text._Z22compute_bias_gradientsPfS_ii:
[----:B------:R-:W-:Y:S01]  /*0000*/  LDC R1, c[0x0][0x37c] ;  /* 0x0000df00ff017b82 */ /* 0x000fe20000000800 */
[----:B------:R-:W0:Y:S07]  /*0010*/  S2R R3, SR_TID.X ;  /* 0x0000000000037919 */ /* 0x000e2e0000002100 */
[----:B------:R-:W0:Y:S08]  /*0020*/  S2UR UR4, SR_CTAID.X ;  /* 0x00000000000479c3 */ /* 0x000e300000002500 */
[----:B------:R-:W0:Y:S08]  /*0030*/  LDC R0, c[0x0][0x360] ;  /* 0x0000d800ff007b82 */ /* 0x000e300000000800 */
[----:B------:R-:W1:Y:S01]  /*0040*/  LDC R17, c[0x0][0x390] ;  /* 0x0000e400ff117b82 */ /* 0x000e620000000800 */
[----:B0-----:R-:W-:-:S05]  /*0050*/  IMAD R0, R0, UR4, R3 ;  /* 0x0000000400007c24 */ /* 0x001fca000f8e0203 */
[----:B-1----:R-:W-:-:S13]  /*0060*/  ISETP.GE.AND P0, PT, R0, R17, PT ;  /* 0x000000110000720c */ /* 0x002fda0003f06270 */
[----:B------:R-:W-:Y:S05]  /*0070*/  @P0 EXIT ;  /* 0x000000000000094d */ /* 0x000fea0003800000 */
[----:B------:R-:W0:Y:S01]  /*0080*/  LDCU UR5, c[0x0][0x394] ;  /* 0x00007280ff0577ac */ /* 0x000e220008000800 */
[----:B------:R-:W-:Y:S01]  /*0090*/  HFMA2 R16, -RZ, RZ, 0, 0 ;  /* 0x00000000ff107431 */ /* 0x000fe200000001ff */
[----:B------:R-:W1:Y:S01]  /*00a0*/  LDCU.64 UR8, c[0x0][0x358] ;  /* 0x00006b00ff0877ac */ /* 0x000e620008000a00 */
[----:B0-----:R-:W-:-:S09]  /*00b0*/  UISETP.GE.AND UP0, UPT, UR5, 0x1, UPT ;  /* 0x000000010500788c */ /* 0x001fd2000bf06270 */
[----:B-1----:R-:W-:Y:S05]  /*00c0*/  BRA.U !UP0, `(.L_x_9) ;  /* 0x0000000508f87547 */ /* 0x002fea000b800000 */
[----:B------:R-:W-:Y:S01]  /*00d0*/  UISETP.GE.U32.AND UP1, UPT, UR5, 0x10, UPT ;  /* 0x000000100500788c */ /* 0x000fe2000bf26070 */
[----:B------:R-:W-:Y:S01]  /*00e0*/  MOV R16, RZ ;  /* 0x000000ff00107202 */ /* 0x000fe20000000f00 */
[----:B------:R-:W-:Y:S01]  /*00f0*/  ULOP3.LUT UR6, UR5, 0xf, URZ, 0xc0, !UPT ;  /* 0x0000000f05067892 */ /* 0x000fe2000f8ec0ff */
[----:B------:R-:W-:-:S03]  /*0100*/  UMOV UR4, URZ ;  /* 0x000000ff00047c82 */ /* 0x000fc60008000000 */
[----:B------:R-:W-:-:S03]  /*0110*/  UISETP.NE.AND UP0, UPT, UR6, URZ, UPT ;  /* 0x000000ff0600728c */ /* 0x000fc6000bf05270 */
[----:B------:R-:W-:Y:S08]  /*0120*/  BRA.U !UP1, `(.L_x_10) ;  /* 0x0000000109e47547 */ /* 0x000ff0000b800000 */
[----:B------:R-:W-:Y:S01]  /*0130*/  ULOP3.LUT UR4, UR5, 0x7ffffff0, URZ, 0xc0, !UPT ;  /* 0x7ffffff005047892 */ /* 0x000fe2000f8ec0ff */
[----:B------:R-:W-:Y:S02]  /*0140*/  MOV R16, RZ ;  /* 0x000000ff00107202 */ /* 0x000fe40000000f00 */
[----:B------:R-:W-:Y:S01]  /*0150*/  MOV R18, R0 ;  /* 0x0000000000127202 */ /* 0x000fe20000000f00 */
[----:B------:R-:W-:-:S12]  /*0160*/  UIADD3 UR7, UPT, UPT, -UR4, URZ, URZ ;  /* 0x000000ff04077290 */ /* 0x000fd8000fffe1ff */
.L_x_11:
[----:B------:R-:W0:Y:S02]  /*0170*/  LDC.64 R4, c[0x0][0x380] ;  /* 0x0000e000ff047b82 */ /* 0x000e240000000a00 */
[----:B0-----:R-:W-:-:S05]  /*0180*/  IMAD.WIDE R4, R18, 0x4, R4 ;  /* 0x0000000412047825 */ /* 0x001fca00078e0204 */
[----:B------:R-:W2:Y:S01]  /*0190*/  LDG.E R25, desc[UR8][R4.64] ;  /* 0x0000000804197981 */ /* 0x000ea2000c1e1900 */
[----:B------:R-:W-:-:S05]  /*01a0*/  IMAD.WIDE R6, R17, 0x4, R4 ;  /* 0x0000000411067825 */ /* 0x000fca00078e0204 */
[----:B------:R0:W3:Y:S01]  /*01b0*/  LDG.E R23, desc[UR8][R6.64] ;  /* 0x0000000806177981 */ /* 0x0000e2000c1e1900 */
[----:B------:R-:W-:-:S05]  /*01c0*/  IMAD.WIDE R8, R17, 0x4, R6 ;  /* 0x0000000411087825 */ /* 0x000fca00078e0206 */
[----:B------:R1:W4:Y:S01]  /*01d0*/  LDG.E R22, desc[UR8][R8.64] ;  /* 0x0000000808167981 */ /* 0x000322000c1e1900 */
[----:B------:R-:W-:-:S05]  /*01e0*/  IMAD.WIDE R12, R17, 0x4, R8 ;  /* 0x00000004110c7825 */ /* 0x000fca00078e0208 */
[----:B------:R-:W5:Y:S01]  /*01f0*/  LDG.E R21, desc[UR8][R12.64] ;  /* 0x000000080c157981 */ /* 0x000f62000c1e1900 */
[----:B------:R-:W-:-:S05]  /*0200*/  IMAD.WIDE R14, R17, 0x4, R12 ;  /* 0x00000004110e7825 */ /* 0x000fca00078e020c */
[----:B------:R-:W5:Y:S01]  /*0210*/  LDG.E R20, desc[UR8][R14.64] ;  /* 0x000000080e147981 */ /* 0x000f62000c1e1900 */
[----:B------:R-:W-:-:S05]  /*0220*/  IMAD.WIDE R2, R17, 0x4, R14 ;  /* 0x0000000411027825 */ /* 0x000fca00078e020e */
[----:B------:R1:W5:Y:S01]  /*0230*/  LDG.E R19, desc[UR8][R2.64] ;  /* 0x0000000802137981 */ /* 0x000362000c1e1900 */
[----:B------:R-:W-:-:S05]  /*0240*/  IMAD.WIDE R26, R17, 0x4, R2 ;  /* 0x00000004111a7825 */ /* 0x000fca00078e0202 */
[----:B------:R1:W5:Y:S01]  /*0250*/  LDG.E R24, desc[UR8][R26.64] ;  /* 0x000000081a187981 */ /* 0x000362000c1e1900 */
[----:B------:R-:W-:-:S05]  /*0260*/  IMAD.WIDE R10, R17, 0x4, R26 ;  /* 0x00000004110a7825 */ /* 0x000fca00078e021a */
[----:B------:R1:W5:Y:S01]  /*0270*/  LDG.E R28, desc[UR8][R10.64] ;  /* 0x000000080a1c7981 */ /* 0x000362000c1e1900 */
[----:B0-----:R-:W-:-:S04]  /*0280*/  IMAD.WIDE R6, R17, 0x4, R10 ;  /* 0x0000000411067825 */ /* 0x001fc800078e020a */
[C---:B-1----:R-:W-:Y:S02]  /*0290*/  IMAD.WIDE R8, R17.reuse, 0x4, R6 ;  /* 0x0000000411087825 */ /* 0x042fe400078e0206 */
[----:B------:R-:W5:Y:S02]  /*02a0*/  LDG.E R6, desc[UR8][R6.64] ;  /* 0x0000000806067981 */ /* 0x000f64000c1e1900 */
[C---:B------:R-:W-:Y:S02]  /*02b0*/  IMAD.WIDE R2, R17.reuse, 0x4, R8 ;  /* 0x0000000411027825 */ /* 0x040fe400078e0208 */
[----:B------:R-:W5:Y:S02]  /*02c0*/  LDG.E R8, desc[UR8][R8.64] ;  /* 0x0000000808087981 */ /* 0x000f64000c1e1900 */
[C---:B------:R-:W-:Y:S02]  /*02d0*/  IMAD.WIDE R4, R17.reuse, 0x4, R2 ;  /* 0x0000000411047825 */ /* 0x040fe400078e0202 */
[----:B------:R-:W5:Y:S02]  /*02e0*/  LDG.E R29, desc[UR8][R2.64] ;  /* 0x00000008021d7981 */ /* 0x000f64000c1e1900 */
[----:B------:R-:W-:-:S02]  /*02f0*/  IMAD.WIDE R12, R17, 0x4, R4 ;  /* 0x00000004110c7825 */ /* 0x000fc400078e0204 */
[----:B------:R-:W5:Y:S02]  /*0300*/  LDG.E R4, desc[UR8][R4.64] ;  /* 0x0000000804047981 */ /* 0x000f64000c1e1900 */
[C---:B------:R-:W-:Y:S02]  /*0310*/  IMAD.WIDE R14, R17.reuse, 0x4, R12 ;  /* 0x00000004110e7825 */ /* 0x040fe400078e020c */
[----:B------:R-:W5:Y:S02]  /*0320*/  LDG.E R12, desc[UR8][R12.64] ;  /* 0x000000080c0c7981 */ /* 0x000f64000c1e1900 */
[C---:B------:R-:W-:Y:S02]  /*0330*/  IMAD.WIDE R26, R17.reuse, 0x4, R14 ;  /* 0x00000004111a7825 */ /* 0x040fe400078e020e */
[----:B------:R-:W5:Y:S02]  /*0340*/  LDG.E R14, desc[UR8][R14.64] ;  /* 0x000000080e0e7981 */ /* 0x000f64000c1e1900 */
[----:B------:R-:W-:-:S02]  /*0350*/  IMAD.WIDE R10, R17, 0x4, R26 ;  /* 0x00000004110a7825 */ /* 0x000fc400078e021a */
[----:B------:R-:W5:Y:S04]  /*0360*/  LDG.E R26, desc[UR8][R26.64] ;  /* 0x000000081a1a7981 */ /* 0x000f68000c1e1900 */
[----:B------:R-:W5:Y:S01]  /*0370*/  LDG.E R10, desc[UR8][R10.64] ;  /* 0x000000080a0a7981 */ /* 0x000f62000c1e1900 */
[----:B------:R-:W-:-:S04]  /*0380*/  UIADD3 UR7, UPT, UPT, UR7, 0x10, URZ ;  /* 0x0000001007077890 */ /* 0x000fc8000fffe0ff */
[----:B------:R-:W-:Y:S01]  /*0390*/  UISETP.NE.AND UP1, UPT, UR7, URZ, UPT ;  /* 0x000000ff0700728c */ /* 0x000fe2000bf25270 */
[----:B------:R-:W-:Y:S01]  /*03a0*/  LEA R18, R17, R18, 0x4 ;  /* 0x0000001211127211 */ /* 0x000fe200078e20ff */
[----:B--2---:R-:W-:-:S04]  /*03b0*/  FADD R16, R25, R16 ;  /* 0x0000001019107221 */ /* 0x004fc80000000000 */
[----:B---3--:R-:W-:-:S04]  /*03c0*/  FADD R23, R16, R23 ;  /* 0x0000001710177221 */ /* 0x008fc80000000000 */
[----:B----4-:R-:W-:-:S04]  /*03d0*/  FADD R22, R23, R22 ;  /* 0x0000001617167221 */ /* 0x010fc80000000000 */
[----:B-----5:R-:W-:-:S04]  /*03e0*/  FADD R21, R22, R21 ;  /* 0x0000001516157221 */ /* 0x020fc80000000000 */
[----:B------:R-:W-:-:S04]  /*03f0*/  FADD R20, R21, R20 ;  /* 0x0000001415147221 */ /* 0x000fc80000000000 */
        /* <DEDUP_REMOVED lines=10> */
[----:B------:R-:W-:Y:S01]  /*04a0*/  FADD R16, R29, R10 ;  /* 0x0000000a1d107221 */ /* 0x000fe20000000000 */
[----:B------:R-:W-:Y:S06]  /*04b0*/  BRA.U UP1, `(.L_x_11) ;  /* 0xfffffffd012c7547 */ /* 0x000fec000b83ffff */
.L_x_10:
[----:B------:R-:W-:Y:S05]  /*04c0*/  BRA.U !UP0, `(.L_x_9) ;  /* 0x0000000108f87547 */ /* 0x000fea000b800000 */
[----:B------:R-:W-:Y:S02]  /*04d0*/  UISETP.GE.U32.AND UP0, UPT, UR6, 0x8, UPT ;  /* 0x000000080600788c */ /* 0x000fe4000bf06070 */
[----:B------:R-:W-:-:S04]  /*04e0*/  ULOP3.LUT UR7, UR5, 0x7, URZ, 0xc0, !UPT ;  /* 0x0000000705077892 */ /* 0x000fc8000f8ec0ff */
[----:B------:R-:W-:-:S03]  /*04f0*/  UISETP.NE.AND UP1, UPT, UR7, URZ, UPT ;  /* 0x000000ff0700728c */ /* 0x000fc6000bf25270 */
[----:B------:R-:W-:Y:S08]  /*0500*/  BRA.U !UP0, `(.L_x_12) ;  /* 0x00000001086c7547 */ /* 0x000ff0000b800000 */
[----:B------:R-:W0:Y:S01]  /*0510*/  LDC.64 R2, c[0x0][0x380] ;  /* 0x0000e000ff027b82 */ /* 0x000e220000000a00 */
[----:B------:R-:W-:-:S04]  /*0520*/  IMAD R5, R17, UR4, R0 ;  /* 0x0000000411057c24 */ /* 0x000fc8000f8e0200 */
[----:B0-----:R-:W-:-:S04]  /*0530*/  IMAD.WIDE R2, R5, 0x4, R2 ;  /* 0x0000000405027825 */ /* 0x001fc800078e0202 */
[C---:B------:R-:W-:Y:S02]  /*0540*/  IMAD.WIDE R4, R17.reuse, 0x4, R2 ;  /* 0x0000000411047825 */ /* 0x040fe400078e0202 */
[----:B------:R-:W2:Y:S02]  /*0550*/  LDG.E R3, desc[UR8][R2.64] ;  /* 0x0000000802037981 */ /* 0x000ea4000c1e1900 */
[C---:B------:R-:W-:Y:S02]  /*0560*/  IMAD.WIDE R6, R17.reuse, 0x4, R4 ;  /* 0x0000000411067825 */ /* 0x040fe400078e0204 */
[----:B------:R-:W3:Y:S02]  /*0570*/  LDG.E R4, desc[UR8][R4.64] ;  /* 0x0000000804047981 */ /* 0x000ee4000c1e1900 */
[C---:B------:R-:W-:Y:S02]  /*0580*/  IMAD.WIDE R8, R17.reuse, 0x4, R6 ;  /* 0x0000000411087825 */ /* 0x040fe400078e0206 */
[----:B------:R-:W4:Y:S02]  /*0590*/  LDG.E R6, desc[UR8][R6.64] ;  /* 0x0000000806067981 */ /* 0x000f24000c1e1900 */
        /* <DEDUP_REMOVED lines=9> */
[----:B------:R-:W-:Y:S01]  /*0630*/  UIADD3 UR4, UPT, UPT, UR4, 0x8, URZ ;  /* 0x0000000804047890 */ /* 0x000fe2000fffe0ff */
[----:B--2---:R-:W-:-:S04]  /*0640*/  FADD R3, R16, R3 ;  /* 0x0000000310037221 */ /* 0x004fc80000000000 */
[----:B---3--:R-:W-:-:S04]  /*0650*/  FADD R3, R3, R4 ;  /* 0x0000000403037221 */ /* 0x008fc80000000000 */
[----:B----4-:R-:W-:-:S04]  /*0660*/  FADD R3, R3, R6 ;  /* 0x0000000603037221 */ /* 0x010fc80000000000 */
[----:B-----5:R-:W-:-:S04]  /*0670*/  FADD R3, R3, R8 ;  /* 0x0000000803037221 */ /* 0x020fc80000000000 */
[----:B------:R-:W-:-:S04]  /*0680*/  FADD R3, R3, R10 ;  /* 0x0000000a03037221 */ /* 0x000fc80000000000 */
[----:B------:R-:W-:-:S04]  /*0690*/  FADD R3, R3, R12 ;  /* 0x0000000c03037221 */ /* 0x000fc80000000000 */
[----:B------:R-:W-:-:S04]  /*06a0*/  FADD R3, R3, R14 ;  /* 0x0000000e03037221 */ /* 0x000fc80000000000 */
[----:B------:R-:W-:-:S07]  /*06b0*/  FADD R16, R3, R18 ;  /* 0x0000001203107221 */ /* 0x000fce0000000000 */
.L_x_12:
        /* <DEDUP_REMOVED lines=12> */
[----:B------:R-:W-:Y:S02]  /*0780*/  IMAD.WIDE R8, R17, 0x4, R6 ;  /* 0x0000000411087825 */ /* 0x000fe400078e0206 */
[----:B------:R-:W4:Y:S04]  /*0790*/  LDG.E R7, desc[UR8][R6.64] ;  /* 0x0000000806077981 */ /* 0x000f28000c1e1900 */
[----:B------:R-:W5:Y:S01]  /*07a0*/  LDG.E R9, desc[UR8][R8.64] ;  /* 0x0000000808097981 */ /* 0x000f62000c1e1900 */
[----:B------:R-:W-:Y:S01]  /*07b0*/  UIADD3 UR4, UPT, UPT, UR4, 0x4, URZ ;  /* 0x0000000404047890 */ /* 0x000fe2000fffe0ff */
[----:B--2---:R-:W-:-:S04]  /*07c0*/  FADD R16, R16, R3 ;  /* 0x0000000310107221 */ /* 0x004fc80000000000 */
[----:B---3--:R-:W-:-:S04]  /*07d0*/  FADD R16, R16, R5 ;  /* 0x0000000510107221 */ /* 0x008fc80000000000 */
[----:B----4-:R-:W-:-:S04]  /*07e0*/  FADD R16, R16, R7 ;  /* 0x0000000710107221 */ /* 0x010fc80000000000 */
[----:B-----5:R-:W-:-:S07]  /*07f0*/  FADD R16, R16, R9 ;  /* 0x0000000910107221 */ /* 0x020fce0000000000 */
.L_x_13:
[----:B------:R-:W-:Y:S05]  /*0800*/  BRA.U !UP1, `(.L_x_9) ;  /* 0x0000000109287547 */ /* 0x000fea000b800000 */
[----:B------:R-:W0:Y:S01]  /*0810*/  LDC.64 R4, c[0x0][0x380] ;  /* 0x0000e000ff047b82 */ /* 0x000e220000000a00 */
[----:B------:R-:W-:Y:S01]  /*0820*/  IMAD R6, R17, UR4, R0 ;  /* 0x0000000411067c24 */ /* 0x000fe2000f8e0200 */
[----:B------:R-:W-:-:S12]  /*0830*/  UIADD3 UR5, UPT, UPT, -UR5, URZ, URZ ;  /* 0x000000ff05057290 */ /* 0x000fd8000fffe1ff */
.L_x_14:
[----:B0-----:R-:W-:-:S06]  /*0840*/  IMAD.WIDE R2, R6, 0x4, R4 ;  /* 0x0000000406027825 */ /* 0x001fcc00078e0204 */
[----:B------:R-:W2:Y:S01]  /*0850*/  LDG.E R3, desc[UR8][R2.64] ;  /* 0x0000000802037981 */ /* 0x000ea2000c1e1900 */
[----:B------:R-:W-:Y:S01]  /*0860*/  UIADD3 UR5, UPT, UPT, UR5, 0x1, URZ ;  /* 0x0000000105057890 */ /* 0x000fe2000fffe0ff */
[----:B------:R-:W-:-:S03]  /*0870*/  IADD3 R6, PT, PT, R6, R17, RZ ;  /* 0x0000001106067210 */ /* 0x000fc60007ffe0ff */
[----:B------:R-:W-:Y:S01]  /*0880*/  UISETP.NE.AND UP0, UPT, UR5, URZ, UPT ;  /* 0x000000ff0500728c */ /* 0x000fe2000bf05270 */
[----:B--2---:R-:W-:-:S08]  /*0890*/  FADD R16, R3, R16 ;  /* 0x0000001003107221 */ /* 0x004fd00000000000 */
[----:B------:R-:W-:Y:S05]  /*08a0*/  BRA.U UP0, `(.L_x_14) ;  /* 0xfffffffd00e47547 */ /* 0x000fea000b83ffff */
.L_x_9:
[----:B------:R-:W0:Y:S02]  /*08b0*/  LDC.64 R2, c[0x0][0x388] ;  /* 0x0000e200ff027b82 */ /* 0x000e240000000a00 */
[----:B0-----:R-:W-:-:S05]  /*08c0*/  IMAD.WIDE R2, R0, 0x4, R2 ;  /* 0x0000000400027825 */ /* 0x001fca00078e0202 */
[----:B------:R-:W-:Y:S01]  /*08d0*/  STG.E desc[UR8][R2.64], R16 ;  /* 0x0000001002007986 */ /* 0x000fe2000c101908 */
[----:B------:R-:W-:Y:S05]  /*08e0*/  EXIT ;  /* 0x000000000000794d */ /* 0x000fea0003800000 */
.L_x_15:
        /* <DEDUP_REMOVED lines=9> */
.L_x_32:


//--------------------- .text._Z24compute_weight_gradientsPfS_S_iii --------------------------
	.section	.text._Z24compute_weight_gradientsPfS_S_iii,"ax",@progbits
	.align	128
        .global         _Z24compute_weight_gradientsPfS_S_iii
        .type           _Z24compute_weight_gradientsPfS_S_iii,@function
        .size           _Z24compute_weight_gradientsPfS_S_iii,(.L_x_33 - _Z24compute_weight_gradientsPfS_S_iii)
        .other          _Z24compute_weight_gradientsPfS_S_iii,@"STO_CUDA_ENTRY STV_DEFAULT"
_Z24compute_weight_gradientsPfS_S_iii:
.text._Z24compute_weight_gradientsPfS_S_iii:
[----:B------:R-:W-:Y:S01]  /*0000*/  LDC R1, c[0x0][0x37c] ;  /* 0x0000df00ff017b82 */ /* 0x000fe20000000800 */
[----:B------:R-:W0:Y:S07]  /*0010*/  S2R R2, SR_TID.Y ;  /* 0x0000000000027919 */ /* 0x000e2e0000002200 */
[----:B------:R-:W1:Y:S01]  /*0020*/  LDC R0, c[0x0][0x360] ;  /* 0x0000d800ff007b82 */ /* 0x000e620000000800 */
[----:B------:R-:W1:Y:S07]  /*0030*/  S2R R5, SR_TID.X ;  /* 0x0000000000057919 */ /* 0x000e6e0000002100 */
[----:B------:R-:W0:Y:S08]  /*0040*/  S2UR UR5, SR_CTAID.Y ;  /* 0x00000000000579c3 */ /* 0x000e300000002600 */
[----:B------:R-:W0:Y:S08]  /*0050*/  LDC R3, c[0x0][0x364] ;  /* 0x0000d900ff037b82 */ /* 0x000e300000000800 */
[----:B------:R-:W1:Y:S08]  /*0060*/  S2UR UR4, SR_CTAID.X ;  /* 0x00000000000479c3 */ /* 0x000e700000002500 */
        /* <DEDUP_REMOVED lines=11> */
[C---:B------:R-:W-:Y:S02]  /*0120*/  ISETP.GE.U32.AND P1, PT, R2.reuse, 0x8, PT ;  /* 0x000000080200780c */ /* 0x040fe40003f26070 */
[----:B------:R-:W-:Y:S02]  /*0130*/  LOP3.LUT R4, R2, 0x7, RZ, 0xc0, !PT ;  /* 0x0000000702047812 */ /* 0x000fe400078ec0ff */
[----:B------:R-:W-:Y:S02]  /*0140*/  MOV R29, RZ ;  /* 0x000000ff001d7202 */ /* 0x000fe40000000f00 */
[----:B------:R-:W-:Y:S02]  /*0150*/  ISETP.NE.AND P0, PT, R4, RZ, PT ;  /* 0x000000ff0400720c */ /* 0x000fe40003f05270 */
[----:B------:R-:W-:-:S05]  /*0160*/  MOV R6, RZ ;  /* 0x000000ff00067202 */ /* 0x000fca0000000f00 */
[----:B------:R-:W-:Y:S06]  /*0170*/  @!P1 BRA `(.L_x_17) ;  /* 0x0000000000d09947 */ /* 0x000fec0003800000 */
[----:B------:R-:W-:Y:S02]  /*0180*/  LOP3.LUT R6, R2, 0x7ffffff8, RZ, 0xc0, !PT ;  /* 0x7ffffff802067812 */ /* 0x000fe400078ec0ff */
[----:B------:R-:W-:Y:S02]  /*0190*/  MOV R29, RZ ;  /* 0x000000ff001d7202 */ /* 0x000fe40000000f00 */
[----:B------:R-:W-:Y:S02]  /*01a0*/  MOV R8, R0 ;  /* 0x0000000000087202 */ /* 0x000fe40000000f00 */
[----:B------:R-:W-:Y:S02]  /*01b0*/  MOV R5, R3 ;  /* 0x0000000300057202 */ /* 0x000fe40000000f00 */
[----:B------:R-:W-:-:S07]  /*01c0*/  IADD3 R7, PT, PT, -R6, RZ, RZ ;  /* 0x000000ff06077210 */ /* 0x000fce0007ffe1ff */
.L_x_18:
[----:B------:R-:W0:Y:S08]  /*01d0*/  LDC.64 R14, c[0x0][0x388] ;  /* 0x0000e200ff0e7b82 */ /* 0x000e300000000a00 */
[----:B------:R-:W1:Y:S01]  /*01e0*/  LDC.64 R26, c[0x0][0x380] ;  /* 0x0000e000ff1a7b82 */ /* 0x000e620000000a00 */
[----:B0-----:R-:W-:-:S05]  /*01f0*/  IMAD.WIDE R14, R8, 0x4, R14 ;  /* 0x00000004080e7825 */ /* 0x001fca00078e020e */
[----:B------:R0:W2:Y:S01]  /*0200*/  LDG.E R22, desc[UR4][R14.64] ;  /* 0x000000040e167981 */ /* 0x0000a2000c1e1900 */
[----:B-1----:R-:W-:-:S05]  /*0210*/  IMAD.WIDE R26, R5, 0x4, R26 ;  /* 0x00000004051a7825 */ /* 0x002fca00078e021a */
[----:B------:R-:W2:Y:S01]  /*0220*/  LDG.E R9, desc[UR4][R26.64] ;  /* 0x000000041a097981 */ /* 0x000ea2000c1e1900 */
[----:B0-----:R-:W-:-:S04]  /*0230*/  IMAD.WIDE R14, R13, 0x4, R14 ;  /* 0x000000040d0e7825 */ /* 0x001fc800078e020e */
[C---:B------:R-:W-:Y:S01]  /*0240*/  IMAD.WIDE R20, R12.reuse, 0x4, R26 ;  /* 0x000000040c147825 */ /* 0x040fe200078e021a */
[----:B------:R-:W3:Y:S03]  /*0250*/  LDG.E R28, desc[UR4][R14.64] ;  /* 0x000000040e1c7981 */ /* 0x000ee6000c1e1900 */
[----:B------:R-:W-:Y:S01]  /*0260*/  IMAD.WIDE R24, R13, 0x4, R14 ;  /* 0x000000040d187825 */ /* 0x000fe200078e020e */
[----:B------:R-:W3:Y:S03]  /*0270*/  LDG.E R27, desc[UR4][R20.64] ;  /* 0x00000004141b7981 */ /* 0x000ee6000c1e1900 */
[----:B------:R-:W-:-:S04]  /*0280*/  IMAD.WIDE R10, R12, 0x4, R20 ;  /* 0x000000040c0a7825 */ /* 0x000fc800078e0214 */
[C---:B------:R-:W-:Y:S01]  /*0290*/  IMAD.WIDE R16, R13.reuse, 0x4, R24 ;  /* 0x000000040d107825 */ /* 0x040fe200078e0218 */
[----:B------:R-:W4:Y:S04]  /*02a0*/  LDG.E R26, desc[UR4][R10.64] ;  /* 0x000000040a1a7981 */ /* 0x000f28000c1e1900 */
[----:B------:R0:W5:Y:S01]  /*02b0*/  LDG.E R23, desc[UR4][R16.64] ;  /* 0x0000000410177981 */ /* 0x000162000c1e1900 */
[----:B------:R-:W-:-:S03]  /*02c0*/  IMAD.WIDE R18, R13, 0x4, R16 ;  /* 0x000000040d127825 */ /* 0x000fc600078e0210 */
[----:B------:R-:W4:Y:S01]  /*02d0*/  LDG.E R25, desc[UR4][R24.64] ;  /* 0x0000000418197981 */ /* 0x000f22000c1e1900 */
[----:B0-----:R-:W-:-:S03]  /*02e0*/  IMAD.WIDE R16, R12, 0x4, R10 ;  /* 0x000000040c107825 */ /* 0x001fc600078e020a */
[----:B------:R0:W5:Y:S01]  /*02f0*/  LDG.E R21, desc[UR4][R18.64] ;  /* 0x0000000412157981 */ /* 0x000162000c1e1900 */
[----:B------:R-:W-:-:S03]  /*0300*/  IMAD.WIDE R14, R13, 0x4, R18 ;  /* 0x000000040d0e7825 */ /* 0x000fc600078e0212 */
[----:B------:R1:W5:Y:S04]  /*0310*/  LDG.E R24, desc[UR4][R16.64] ;  /* 0x0000000410187981 */ /* 0x000368000c1e1900 */
[----:B------:R1:W5:Y:S01]  /*0320*/  LDG.E R11, desc[UR4][R14.64] ;  /* 0x000000040e0b7981 */ /* 0x000362000c1e1900 */
[----:B0-----:R-:W-:-:S04]  /*0330*/  IMAD.WIDE R18, R12, 0x4, R16 ;  /* 0x000000040c127825 */ /* 0x001fc800078e0210 */
[----:B-1----:R-:W-:-:S04]  /*0340*/  IMAD.WIDE R16, R12, 0x4, R18 ;  /* 0x000000040c107825 */ /* 0x002fc800078e0212 */
[C---:B------:R-:W-:Y:S01]  /*0350*/  IMAD.WIDE R14, R13.reuse, 0x4, R14 ;  /* 0x000000040d0e7825 */ /* 0x040fe200078e020e */
[----:B------:R-:W5:Y:S04]  /*0360*/  LDG.E R20, desc[UR4][R16.64] ;  /* 0x0000000410147981 */ /* 0x000f68000c1e1900 */
[----:B------:R0:W5:Y:S02]  /*0370*/  LDG.E R10, desc[UR4][R14.64] ;  /* 0x000000040e0a7981 */ /* 0x000164000c1e1900 */
[----:B0-----:R-:W-:-:S04]  /*0380*/  IMAD.WIDE R14, R13, 0x4, R14 ;  /* 0x000000040d0e7825 */ /* 0x001fc800078e020e */
[----:B--2---:R-:W-:Y:S02]  /*0390*/  FFMA R9, R22, R9, R29 ;  /* 0x0000000916097223 */ /* 0x004fe4000000001d */
[----:B------:R0:W2:Y:S04]  /*03a0*/  LDG.E R22, desc[UR4][R18.64] ;  /* 0x0000000412167981 */ /* 0x0000a8000c1e1900 */
[----:B------:R-:W2:Y:S01]  /*03b0*/  LDG.E R29, desc[UR4][R14.64] ;  /* 0x000000040e1d7981 */ /* 0x000ea2000c1e1900 */
[----:B0-----:R-:W-:-:S05]  /*03c0*/  IMAD.WIDE R18, R12, 0x4, R16 ;  /* 0x000000040c127825 */ /* 0x001fca00078e0210 */
[----:B------:R0:W2:Y:S02]  /*03d0*/  LDG.E R17, desc[UR4][R18.64] ;  /* 0x0000000412117981 */ /* 0x0000a4000c1e1900 */
[----:B0-----:R-:W-:-:S06]  /*03e0*/  IMAD.WIDE R18, R12, 0x4, R18 ;  /* 0x000000040c127825 */ /* 0x001fcc00078e0212 */
[----:B------:R-:W2:Y:S01]  /*03f0*/  LDG.E R18, desc[UR4][R18.64] ;  /* 0x0000000412127981 */ /* 0x000ea2000c1e1900 */
[----:B---3--:R-:W-:Y:S01]  /*0400*/  FFMA R28, R28, R27, R9 ;  /* 0x0000001b1c1c7223 */ /* 0x008fe20000000009 */
[----:B------:R-:W-:-:S03]  /*0410*/  IADD3 R7, PT, PT, R7, 0x8, RZ ;  /* 0x0000000807077810 */ /* 0x000fc60007ffe0ff */
[----:B----4-:R-:W-:Y:S01]  /*0420*/  FFMA R26, R25, R26, R28 ;  /* 0x0000001a191a7223 */ /* 0x010fe2000000001c */
[----:B------:R-:W-:-:S03]  /*0430*/  ISETP.NE.AND P1, PT, R7, RZ, PT ;  /* 0x000000ff0700720c */ /* 0x000fc60003f25270 */
[----:B-----5:R-:W-:Y:S01]  /*0440*/  FFMA R24, R23, R24, R26 ;  /* 0x0000001817187223 */ /* 0x020fe2000000001a */
[----:B------:R-:W-:Y:S02]  /*0450*/  LEA R8, R13, R8, 0x3 ;  /* 0x000000080d087211 */ /* 0x000fe400078e18ff */
[----:B------:R-:W-:Y:S01]  /*0460*/  LEA R5, R12, R5, 0x3 ;  /* 0x000000050c057211 */ /* 0x000fe200078e18ff */
[----:B--2---:R-:W-:-:S04]  /*0470*/  FFMA R22, R21, R22, R24 ;  /* 0x0000001615167223 */ /* 0x004fc80000000018 */
[----:B------:R-:W-:-:S04]  /*0480*/  FFMA R11, R11, R20, R22 ;  /* 0x000000140b0b7223 */ /* 0x000fc80000000016 */
[----:B------:R-:W-:-:S04]  /*0490*/  FFMA R10, R10, R17, R11 ;  /* 0x000000110a0a7223 */ /* 0x000fc8000000000b */
[----:B------:R-:W-:Y:S01]  /*04a0*/  FFMA R29, R29, R18, R10 ;  /* 0x000000121d1d7223 */ /* 0x000fe2000000000a */
[----:B------:R-:W-:Y:S06]  /*04b0*/  @P1 BRA `(.L_x_18) ;  /* 0xfffffffc00441947 */ /* 0x000fec000383ffff */
.L_x_17:
[----:B------:R-:W-:Y:S05]  /*04c0*/  @!P0 BRA `(.L_x_16) ;  /* 0x0000000000e48947 */ /* 0x000fea0003800000 */
[----:B------:R-:W-:Y:S02]  /*04d0*/  ISETP.GE.U32.AND P0, PT, R4, 0x4, PT ;  /* 0x000000040400780c */ /* 0x000fe40003f06070 */
[----:B------:R-:W-:-:S04]  /*04e0*/  LOP3.LUT R7, R2, 0x3, RZ, 0xc0, !PT ;  /* 0x0000000302077812 */ /* 0x000fc800078ec0ff */
[----:B------:R-:W-:-:S07]  /*04f0*/  ISETP.NE.AND P1, PT, R7, RZ, PT ;  /* 0x000000ff0700720c */ /* 0x000fce0003f25270 */
[----:B------:R-:W-:Y:S06]  /*0500*/  @!P0 BRA `(.L_x_19) ;  /* 0x0000000000648947 */ /* 0x000fec0003800000 */
[----:B------:R-:W0:Y:S01]  /*0510*/  LDC.64 R20, c[0x0][0x388] ;  /* 0x0000e200ff147b82 */ /* 0x000e220000000a00 */
[C---:B------:R-:W-:Y:S02]  /*0520*/  IMAD R5, R6.reuse, R13, R0 ;  /* 0x0000000d06057224 */ /* 0x040fe400078e0200 */
[----:B------:R-:W-:-:S05]  /*0530*/  IMAD R9, R6, R12, R3 ;  /* 0x0000000c06097224 */ /* 0x000fca00078e0203 */
[----:B------:R-:W1:Y:S01]  /*0540*/  LDC.64 R22, c[0x0][0x380] ;  /* 0x0000e000ff167b82 */ /* 0x000e620000000a00 */
[----:B0-----:R-:W-:-:S04]  /*0550*/  IMAD.WIDE R20, R5, 0x4, R20 ;  /* 0x0000000405147825 */ /* 0x001fc800078e0214 */
[----:B------:R-:W-:Y:S02]  /*0560*/  IMAD.WIDE R4, R13, 0x4, R20 ;  /* 0x000000040d047825 */ /* 0x000fe400078e0214 */
[----:B------:R-:W2:Y:S02]  /*0570*/  LDG.E R20, desc[UR4][R20.64] ;  /* 0x0000000414147981 */ /* 0x000ea4000c1e1900 */
[----:B-1----:R-:W-:-:S04]  /*0580*/  IMAD.WIDE R22, R9, 0x4, R22 ;  /* 0x0000000409167825 */ /* 0x002fc800078e0216 */
[C---:B------:R-:W-:Y:S02]  /*0590*/  IMAD.WIDE R8, R12.reuse, 0x4, R22 ;  /* 0x000000040c087825 */ /* 0x040fe400078e0216 */
[----:B------:R-:W2:Y:S02]  /*05a0*/  LDG.E R22, desc[UR4][R22.64] ;  /* 0x0000000416167981 */ /* 0x000ea4000c1e1900 */
[C---:B------:R-:W-:Y:S02]  /*05b0*/  IMAD.WIDE R14, R13.reuse, 0x4, R4 ;  /* 0x000000040d0e7825 */ /* 0x040fe400078e0204 */
[----:B------:R-:W3:Y:S02]  /*05c0*/  LDG.E R5, desc[UR4][R4.64] ;  /* 0x0000000404057981 */ /* 0x000ee4000c1e1900 */
[----:B------:R-:W-:Y:S02]  /*05d0*/  IMAD.WIDE R10, R12, 0x4, R8 ;  /* 0x000000040c0a7825 */ /* 0x000fe400078e0208 */
[----:B------:R-:W3:Y:S02]  /*05e0*/  LDG.E R8, desc[UR4][R8.64] ;  /* 0x0000000408087981 */ /* 0x000ee4000c1e1900 */
[----:B------:R-:W-:-:S02]  /*05f0*/  IMAD.WIDE R16, R13, 0x4, R14 ;  /* 0x000000040d107825 */ /* 0x000fc400078e020e */
[----:B------:R-:W4:Y:S02]  /*0600*/  LDG.E R25, desc[UR4][R14.64] ;  /* 0x000000040e197981 */ /* 0x000f24000c1e1900 */
[----:B------:R-:W-:Y:S02]  /*0610*/  IMAD.WIDE R18, R12, 0x4, R10 ;  /* 0x000000040c127825 */ /* 0x000fe400078e020a */
[----:B------:R-:W4:Y:S04]  /*0620*/  LDG.E R10, desc[UR4][R10.64] ;  /* 0x000000040a0a7981 */ /* 0x000f28000c1e1900 */
[----:B------:R-:W5:Y:S04]  /*0630*/  LDG.E R17, desc[UR4][R16.64] ;  /* 0x0000000410117981 */ /* 0x000f68000c1e1900 */
[----:B------:R-:W5:Y:S01]  /*0640*/  LDG.E R18, desc[UR4][R18.64] ;  /* 0x0000000412127981 */ /* 0x000f62000c1e1900 */
[----:B------:R-:W-:Y:S01]  /*0650*/  IADD3 R6, PT, PT, R6, 0x4, RZ ;  /* 0x0000000406067810 */ /* 0x000fe20007ffe0ff */
[----:B--2---:R-:W-:-:S04]  /*0660*/  FFMA R20, R20, R22, R29 ;  /* 0x0000001614147223 */ /* 0x004fc8000000001d */
[----:B---3--:R-:W-:-:S04]  /*0670*/  FFMA R20, R5, R8, R20 ;  /* 0x0000000805147223 */ /* 0x008fc80000000014 */
[----:B----4-:R-:W-:-:S04]  /*0680*/  FFMA R20, R25, R10, R20 ;  /* 0x0000000a19147223 */ /* 0x010fc80000000014 */
[----:B-----5:R-:W-:-:S07]  /*0690*/  FFMA R29, R17, R18, R20 ;  /* 0x00000012111d7223 */ /* 0x020fce0000000014 */
.L_x_19:
[----:B------:R-:W-:Y:S05]  /*06a0*/  @!P1 BRA `(.L_x_16) ;  /* 0x00000000006c9947 */ /* 0x000fea0003800000 */
[----:B------:R-:W0:Y:S01]  /*06b0*/  LDC.64 R14, c[0x0][0x388] ;  /* 0x0000e200ff0e7b82 */ /* 0x000e220000000a00 */
[----:B------:R-:W-:Y:S02]  /*06c0*/  ISETP.NE.AND P0, PT, R7, 0x1, PT ;  /* 0x000000010700780c */ /* 0x000fe40003f05270 */
[----:B------:R-:W-:-:S04]  /*06d0*/  LOP3.LUT R2, R2, 0x1, RZ, 0xc0, !PT ;  /* 0x0000000102027812 */ /* 0x000fc800078ec0ff */
[----:B------:R-:W-:Y:S01]  /*06e0*/  ISETP.NE.U32.AND P1, PT, R2, 0x1, PT ;  /* 0x000000010200780c */ /* 0x000fe20003f25070 */
[----:B------:R-:W1:Y:S06]  /*06f0*/  LDC.64 R10, c[0x0][0x380] ;  /* 0x0000e000ff0a7b82 */ /* 0x000e6c0000000a00 */
[C---:B------:R-:W-:Y:S02]  /*0700*/  @P0 IMAD R7, R6.reuse, R13, R0 ;  /* 0x0000000d06070224 */ /* 0x040fe400078e0200 */
[----:B------:R-:W2:Y:S01]  /*0710*/  LDC.64 R8, c[0x0][0x388] ;  /* 0x0000e200ff087b82 */ /* 0x000ea20000000a00 */
[C---:B------:R-:W-:Y:S01]  /*0720*/  @P0 IMAD R17, R6.reuse, R12, R3 ;  /* 0x0000000c06110224 */ /* 0x040fe200078e0203 */
[----:B------:R-:W-:-:S06]  /*0730*/  @P0 IADD3 R6, PT, PT, R6, 0x2, RZ ;  /* 0x0000000206060810 */ /* 0x000fcc0007ffe0ff */
[----:B------:R-:W3:Y:S01]  /*0740*/  LDC.64 R4, c[0x0][0x380] ;  /* 0x0000e000ff047b82 */ /* 0x000ee20000000a00 */
[----:B0-----:R-:W-:-:S04]  /*0750*/  @P0 IMAD.WIDE R14, R7, 0x4, R14 ;  /* 0x00000004070e0825 */ /* 0x001fc800078e020e */
[----:B-1----:R-:W-:Y:S01]  /*0760*/  @P0 IMAD.WIDE R10, R17, 0x4, R10 ;  /* 0x00000004110a0825 */ /* 0x002fe200078e020a */
[----:B------:R-:W4:Y:S03]  /*0770*/  @P0 LDG.E R2, desc[UR4][R14.64] ;  /* 0x000000040e020981 */ /* 0x000f26000c1e1900 */
[----:B------:R-:W-:-:S04]  /*0780*/  @P0 IMAD.WIDE R16, R13, 0x4, R14 ;  /* 0x000000040d100825 */ /* 0x000fc800078e020e */
[C---:B------:R-:W-:Y:S02]  /*0790*/  @!P1 IMAD R13, R6.reuse, R13, R0 ;  /* 0x0000000d060d9224 */ /* 0x040fe400078e0200 */
[----:B------:R-:W-:Y:S01]  /*07a0*/  @!P1 IMAD R19, R6, R12, R3 ;  /* 0x0000000c06139224 */ /* 0x000fe200078e0203 */
[----:B------:R-:W5:Y:S01]  /*07b0*/  @P0 LDG.E R17, desc[UR4][R16.64] ;  /* 0x0000000410110981 */ /* 0x000f62000c1e1900 */
[----:B------:R-:W-:-:S03]  /*07c0*/  @P0 IMAD.WIDE R6, R12, 0x4, R10 ;  /* 0x000000040c060825 */ /* 0x000fc600078e020a */
[----:B------:R-:W4:Y:S01]  /*07d0*/  @P0 LDG.E R10, desc[UR4][R10.64] ;  /* 0x000000040a0a0981 */ /* 0x000f22000c1e1900 */
[----:B--2---:R-:W-:-:S03]  /*07e0*/  @!P1 IMAD.WIDE R8, R13, 0x4, R8 ;  /* 0x000000040d089825 */ /* 0x004fc600078e0208 */
[----:B------:R-:W5:Y:S01]  /*07f0*/  @P0 LDG.E R6, desc[UR4][R6.64] ;  /* 0x0000000406060981 */ /* 0x000f62000c1e1900 */
[----:B---3--:R-:W-:-:S03]  /*0800*/  @!P1 IMAD.WIDE R4, R19, 0x4, R4 ;  /* 0x0000000413049825 */ /* 0x008fc600078e0204 */
[----:B------:R-:W2:Y:S04]  /*0810*/  @!P1 LDG.E R8, desc[UR4][R8.64] ;  /* 0x0000000408089981 */ /* 0x000ea8000c1e1900 */
[----:B------:R-:W2:Y:S01]  /*0820*/  @!P1 LDG.E R4, desc[UR4][R4.64] ;  /* 0x0000000404049981 */ /* 0x000ea2000c1e1900 */
[----:B----4-:R-:W-:-:S04]  /*0830*/  @P0 FFMA R2, R2, R10, R29 ;  /* 0x0000000a02020223 */ /* 0x010fc8000000001d */
[----:B-----5:R-:W-:-:S04]  /*0840*/  @P0 FFMA R29, R17, R6, R2 ;  /* 0x00000006111d0223 */ /* 0x020fc80000000002 */
[----:B--2---:R-:W-:-:S07]  /*0850*/  @!P1 FFMA R29, R8, R4, R29 ;  /* 0x00000004081d9223 */ /* 0x004fce000000001d */
.L_x_16:
[----:B------:R-:W0:Y:S01]  /*0860*/  LDC.64 R4, c[0x0][0x390] ;  /* 0x0000e400ff047b82 */ /* 0x000e220000000a00 */
[----:B------:R-:W-:-:S04]  /*0870*/  IMAD R3, R0, R12, R3 ;  /* 0x0000000c00037224 */ /* 0x000fc800078e0203 */
[----:B0-----:R-:W-:-:S05]  /*0880*/  IMAD.WIDE R2, R3, 0x4, R4 ;  /* 0x0000000403027825 */ /* 0x001fca00078e0204 */
[----:B------:R-:W-:Y:S01]  /*0890*/  STG.E desc[UR4][R2.64], R29 ;  /* 0x0000001d02007986 */ /* 0x000fe2000c101904 */
[----:B------:R-:W-:Y:S05]  /*08a0*/  EXIT ;  /* 0x000000000000794d */ /* 0x000fea0003800000 */
.L_x_20:
        /* <DEDUP_REMOVED lines=13> */
.L_x_33:


//--------------------- .text._Z23compute_hidden_gradientPfS_S_S_iii --------------------------
	.section	.text._Z23compute_hidden_gradientPfS_S_S_iii,"ax",@progbits
	.align	128
        .global         _Z23compute_hidden_gradientPfS_S_S_iii
        .type           _Z23compute_hidden_gradientPfS_S_S_iii,@function
        .size           _Z23compute_hidden_gradientPfS_S_S_iii,(.L_x_34 - _Z23compute_hidden_gradientPfS_S_S_iii)
        .other          _Z23compute_hidden_gradientPfS_S_S_iii,@"STO_CUDA_ENTRY STV_DEFAULT"
_Z23compute_hidden_gradientPfS_S_S_iii:
.text._Z23compute_hidden_gradientPfS_S_S_iii:
[----:B------:R-:W-:Y:S01]  /*0000*/  LDC R1, c[0x0][0x37c] ;  /* 0x0000df00ff017b82 */ /* 0x000fe20000000800 */
[----:B------:R-:W0:Y:S07]  /*0010*/  S2R R3, SR_TID.X ;  /* 0x0000000000037919 */ /* 0x000e2e0000002100 */
[----:B------:R-:W0:Y:S08]  /*0020*/  S2UR UR4, SR_CTAID.X ;  /* 0x00000000000479c3 */ /* 0x000e300000002500 */
[----:B------:R-:W0:Y:S08]  /*0030*/  LDC R0, c[0x0][0x360] ;  /* 0x0000d800ff007b82 */ /* 0x000e300000000800 */
[----:B------:R-:W1:Y:S08]  /*0040*/  S2UR UR5, SR_CTAID.Y ;  /* 0x00000000000579c3 */ /* 0x000e700000002600 */
[----:B------:R-:W1:Y:S08]  /*0050*/  LDC R2, c[0x0][0x3a8] ;  /* 0x0000ea00ff027b82 */ /* 0x000e700000000800 */
[----:B------:R-:W2:Y:S01]  /*0060*/  LDC R17, c[0x0][0x3a0] ;  /* 0x0000e800ff117b82 */ /* 0x000ea20000000800 */
[----:B0-----:R-:W-:Y:S01]  /*0070*/  IMAD R0, R0, UR4, R3 ;  /* 0x0000000400007c24 */ /* 0x001fe2000f8e0203 */
[----:B-1----:R-:W-:-:S04]  /*0080*/  ISETP.LE.AND P0, PT, R2, UR5, PT ;  /* 0x0000000502007c0c */ /* 0x002fc8000bf03270 */
[----:B--2---:R-:W-:-:S13]  /*0090*/  ISETP.GE.OR P0, PT, R0, R17, P0 ;  /* 0x000000110000720c */ /* 0x004fda0000706670 */
[----:B------:R-:W-:Y:S05]  /*00a0*/  @P0 EXIT ;  /* 0x000000000000094d */ /* 0x000fea0003800000 */
[----:B------:R-:W0:Y:S01]  /*00b0*/  LDC R16, c[0x0][0x3a4] ;  /* 0x0000e900ff107b82 */ /* 0x000e220000000800 */
[----:B------:R-:W1:Y:S01]  /*00c0*/  LDCU.64 UR6, c[0x0][0x358] ;  /* 0x00006b00ff0677ac */ /* 0x000e620008000a00 */
[----:B------:R-:W-:Y:S01]  /*00d0*/  HFMA2 R22, -RZ, RZ, 0, 0 ;  /* 0x00000000ff167431 */ /* 0x000fe200000001ff */
[----:B0-----:R-:W-:-:S13]  /*00e0*/  ISETP.GE.AND P0, PT, R16, 0x1, PT ;  /* 0x000000011000780c */ /* 0x001fda0003f06270 */
[----:B-1----:R-:W-:Y:S05]  /*00f0*/  @!P0 BRA `(.L_x_21) ;  /* 0x0000000400e08947 */ /* 0x002fea0003800000 */
[C---:B------:R-:W-:Y:S01]  /*0100*/  ISETP.GE.U32.AND P1, PT, R16.reuse, 0x8, PT ;  /* 0x000000081000780c */ /* 0x040fe20003f26070 */
[C---:B------:R-:W-:Y:S01]  /*0110*/  IMAD R19, R16.reuse, UR5, RZ ;  /* 0x0000000510137c24 */ /* 0x040fe2000f8e02ff */
        /* <DEDUP_REMOVED lines=13> */
.L_x_23:
        /* <DEDUP_REMOVED lines=13> */
[----:B------:R1:W4:Y:S02]  /*02c0*/  LDG.E R29, desc[UR6][R6.64] ;  /* 0x00000006061d7981 */ /* 0x000324000c1e1900 */
[C---:B------:R-:W-:Y:S02]  /*02d0*/  IMAD.WIDE R8, R17.reuse, 0x4, R4 ;  /* 0x0000000411087825 */ /* 0x040fe400078e0204 */
[----:B------:R-:W5:Y:S02]  /*02e0*/  LDG.E R5, desc[UR6][R4.64] ;  /* 0x0000000604057981 */ /* 0x000f64000c1e1900 */
[----:B------:R-:W-:-:S02]  /*02f0*/  IMAD.WIDE R10, R17, 0x4, R8 ;  /* 0x00000004110a7825 */ /* 0x000fc400078e0208 */
[----:B------:R2:W5:Y:S04]  /*0300*/  LDG.E R9, desc[UR6][R8.64] ;  /* 0x0000000608097981 */ /* 0x000568000c1e1900 */
[----:B------:R-:W5:Y:S01]  /*0310*/  LDG.E R4, desc[UR6][R2.64] ;  /* 0x0000000602047981 */ /* 0x000f62000c1e1900 */
[----:B0-----:R-:W-:-:S03]  /*0320*/  IMAD.WIDE R12, R17, 0x4, R10 ;  /* 0x00000004110c7825 */ /* 0x001fc600078e020a */
[----:B------:R-:W5:Y:S01]  /*0330*/  LDG.E R10, desc[UR6][R10.64] ;  /* 0x000000060a0a7981 */ /* 0x000f62000c1e1900 */
[----:B-1----:R-:W-:-:S03]  /*0340*/  IMAD.WIDE R6, R17, 0x4, R12 ;  /* 0x0000000411067825 */ /* 0x002fc600078e020c */
[----:B------:R-:W5:Y:S04]  /*0350*/  LDG.E R15, desc[UR6][R12.64] ;  /* 0x000000060c0f7981 */ /* 0x000f68000c1e1900 */
[----:B------:R-:W5:Y:S01]  /*0360*/  LDG.E R6, desc[UR6][R6.64] ;  /* 0x0000000606067981 */ /* 0x000f62000c1e1900 */
[----:B--2---:R-:W-:-:S03]  /*0370*/  FFMA R8, R27, R25, R22 ;  /* 0x000000191b087223 */ /* 0x004fc60000000016 */
[----:B------:R-:W2:Y:S04]  /*0380*/  LDG.E R25, desc[UR6][R2.64+0x4] ;  /* 0x0000040602197981 */ /* 0x000ea8000c1e1900 */
[----:B------:R-:W2:Y:S04]  /*0390*/  LDG.E R22, desc[UR6][R2.64+0x8] ;  /* 0x0000080602167981 */ /* 0x000ea8000c1e1900 */
[----:B------:R-:W2:Y:S01]  /*03a0*/  LDG.E R27, desc[UR6][R2.64+0xc] ;  /* 0x00000c06021b7981 */ /* 0x000ea2000c1e1900 */
[----:B---3--:R-:W-:Y:S01]  /*03b0*/  FFMA R23, R23, R14, R8 ;  /* 0x0000000e17177223 */ /* 0x008fe20000000008 */
[----:B------:R-:W-:-:S03]  /*03c0*/  IADD3 R21, PT, PT, R21, 0x8, RZ ;  /* 0x0000000815157810 */ /* 0x000fc60007ffe0ff */
[----:B----4-:R-:W-:Y:S01]  /*03d0*/  FFMA R23, R26, R29, R23 ;  /* 0x0000001d1a177223 */ /* 0x010fe20000000017 */
[----:B------:R-:W-:-:S03]  /*03e0*/  ISETP.NE.AND P1, PT, R21, RZ, PT ;  /* 0x000000ff1500720c */ /* 0x000fc60003f25270 */
[----:B-----5:R-:W-:-:S04]  /*03f0*/  FFMA R5, R28, R5, R23 ;  /* 0x000000051c057223 */ /* 0x020fc80000000017 */
[----:B------:R-:W-:Y:S01]  /*0400*/  FFMA R4, R4, R9, R5 ;  /* 0x0000000904047223 */ /* 0x000fe20000000005 */
[----:B------:R-:W-:-:S03]  /*0410*/  LEA R18, R17, R18, 0x3 ;  /* 0x0000001211127211 */ /* 0x000fc600078e18ff */
[----:B--2---:R-:W-:Y:S01]  /*0420*/  FFMA R25, R25, R10, R4 ;  /* 0x0000000a19197223 */ /* 0x004fe20000000004 */
[----:B------:R-:W-:-:S03]  /*0430*/  IADD3 R4, P2, PT, R2, 0x20, RZ ;  /* 0x0000002002047810 */ /* 0x000fc60007f5e0ff */
[----:B------:R-:W-:Y:S01]  /*0440*/  FFMA R22, R22, R15, R25 ;  /* 0x0000000f16167223 */ /* 0x000fe20000000019 */
[----:B------:R-:W-:-:S03]  /*0450*/  IADD3.X R5, PT, PT, RZ, R3, RZ, P2, !PT ;  /* 0x00000003ff057210 */ /* 0x000fc600017fe4ff */
[----:B------:R-:W-:Y:S01]  /*0460*/  FFMA R22, R27, R6, R22 ;  /* 0x000000061b167223 */ /* 0x000fe20000000016 */
[----:B------:R-:W-:Y:S06]  /*0470*/  @P1 BRA `(.L_x_23) ;  /* 0xfffffffc005c1947 */ /* 0x000fec000383ffff */
.L_x_22:
[----:B------:R-:W-:Y:S05]  /*0480*/  @!P0 BRA `(.L_x_21) ;  /* 0x0000000000fc8947 */ /* 0x000fea0003800000 */
[----:B------:R-:W-:Y:S02]  /*0490*/  ISETP.GE.U32.AND P1, PT, R24, 0x4, PT ;  /* 0x000000041800780c */ /* 0x000fe40003f26070 */
[----:B------:R-:W-:-:S04]  /*04a0*/  LOP3.LUT R14, R16, 0x3, RZ, 0xc0, !PT ;  /* 0x00000003100e7812 */ /* 0x000fc800078ec0ff */
[----:B------:R-:W-:-:S07]  /*04b0*/  ISETP.NE.AND P0, PT, R14, RZ, PT ;  /* 0x000000ff0e00720c */ /* 0x000fce0003f05270 */
[----:B------:R-:W-:Y:S06]  /*04c0*/  @!P1 BRA `(.L_x_24) ;  /* 0x00000000006c9947 */ /* 0x000fec0003800000 */
[----:B------:R-:W0:Y:S01]  /*04d0*/  LDC.64 R4, c[0x0][0x388] ;  /* 0x0000e200ff047b82 */ /* 0x000e220000000a00 */
[----:B------:R-:W-:Y:S01]  /*04e0*/  IMAD R9, R20, R17, R0 ;  /* 0x0000001114097224 */ /* 0x000fe200078e0200 */
[CC--:B------:R-:W-:Y:S02]  /*04f0*/  IADD3 R7, PT, PT, R19.reuse, R20.reuse, RZ ;  /* 0x0000001413077210 */ /* 0x0c0fe40007ffe0ff */
[----:B------:R-:W-:-:S04]  /*0500*/  IADD3 R8, P1, PT, R19, R20, RZ ;  /* 0x0000001413087210 */ /* 0x000fc80007f3e0ff */
[----:B------:R-:W1:Y:S08]  /*0510*/  LDC.64 R12, c[0x0][0x390] ;  /* 0x0000e400ff0c7b82 */ /* 0x000e700000000a00 */
[----:B------:R-:W2:Y:S01]  /*0520*/  LDC.64 R2, c[0x0][0x390] ;  /* 0x0000e400ff027b82 */ /* 0x000ea20000000a00 */
[----:B0-----:R-:W-:Y:S01]  /*0530*/  IMAD.WIDE R4, R9, 0x4, R4 ;  /* 0x0000000409047825 */ /* 0x001fe200078e0204 */
[----:B------:R-:W-:-:S03]  /*0540*/  IADD3.X R9, PT, PT, RZ, RZ, RZ, P1, !PT ;  /* 0x000000ffff097210 */ /* 0x000fc60000ffe4ff */
[----:B-1----:R-:W-:-:S04]  /*0550*/  IMAD.WIDE.U32 R12, R7, 0x4, R12 ;  /* 0x00000004070c7825 */ /* 0x002fc800078e000c */
[----:B------:R-:W-:Y:S02]  /*0560*/  IMAD.WIDE R6, R17, 0x4, R4 ;  /* 0x0000000411067825 */ /* 0x000fe400078e0204 */
[----:B------:R-:W3:Y:S01]  /*0570*/  LDG.E R13, desc[UR6][R12.64] ;  /* 0x000000060c0d7981 */ /* 0x000ee2000c1e1900 */
[----:B--2---:R-:W-:-:S03]  /*0580*/  LEA R2, P1, R8, R2, 0x2 ;  /* 0x0000000208027211 */ /* 0x004fc600078210ff */
[----:B------:R-:W3:Y:S01]  /*0590*/  LDG.E R4, desc[UR6][R4.64] ;  /* 0x0000000604047981 */ /* 0x000ee2000c1e1900 */
[----:B------:R-:W-:Y:S01]  /*05a0*/  LEA.HI.X R3, R8, R3, R9, 0x2, P1 ;  /* 0x0000000308037211 */ /* 0x000fe200008f1409 */
        /* <DEDUP_REMOVED lines=13> */
.L_x_24:
[----:B------:R-:W-:Y:S05]  /*0680*/  @!P0 BRA `(.L_x_21) ;  /* 0x00000000007c8947 */ /* 0x000fea0003800000 */
[----:B------:R-:W-:Y:S02]  /*0690*/  ISETP.NE.AND P1, PT, R14, 0x1, PT ;  /* 0x000000010e00780c */ /* 0x000fe40003f25270 */
[----:B------:R-:W-:-:S04]  /*06a0*/  LOP3.LUT R16, R16, 0x1, RZ, 0xc0, !PT ;  /* 0x0000000110107812 */ /* 0x000fc800078ec0ff */
[----:B------:R-:W-:-:S07]  /*06b0*/  ISETP.NE.U32.AND P0, PT, R16, 0x1, PT ;  /* 0x000000011000780c */ /* 0x000fce0003f05070 */
[----:B------:R-:W0:Y:S01]  /*06c0*/  @P1 LDC.64 R10, c[0x0][0x390] ;  /* 0x0000e400ff0a1b82 */ /* 0x000e220000000a00 */
[CC--:B------:R-:W-:Y:S02]  /*06d0*/  @P1 IADD3 R13, PT, PT, R19.reuse, R20.reuse, RZ ;  /* 0x00000014130d1210 */ /* 0x0c0fe40007ffe0ff */
[----:B------:R-:W-:-:S04]  /*06e0*/  @P1 IADD3 R12, P2, PT, R19, R20, RZ ;  /* 0x00000014130c1210 */ /* 0x000fc80007f5e0ff */
[----:B------:R-:W-:Y:S01]  /*06f0*/  @P1 IADD3.X R14, PT, PT, RZ, RZ, RZ, P2, !PT ;  /* 0x000000ffff0e1210 */ /* 0x000fe200017fe4ff */
[----:B------:R-:W1:Y:S08]  /*0700*/  @P1 LDC.64 R8, c[0x0][0x388] ;  /* 0x0000e200ff081b82 */ /* 0x000e700000000a00 */
[----:B------:R-:W2:Y:S08]  /*0710*/  @P1 LDC.64 R6, c[0x0][0x390] ;  /* 0x0000e400ff061b82 */ /* 0x000eb00000000a00 */
[----:B------:R-:W3:Y:S01]  /*0720*/  @!P0 LDC.64 R4, c[0x0][0x390] ;  /* 0x0000e400ff048b82 */ /* 0x000ee20000000a00 */
[----:B0-----:R-:W-:-:S04]  /*0730*/  @P1 IMAD.WIDE.U32 R10, R13, 0x4, R10 ;  /* 0x000000040d0a1825 */ /* 0x001fc800078e000a */
[CC--:B------:R-:W-:Y:S01]  /*0740*/  @P1 IMAD R13, R20.reuse, R17.reuse, R0 ;  /* 0x00000011140d1224 */ /* 0x0c0fe200078e0200 */
[----:B------:R-:W-:Y:S01]  /*0750*/  @P1 IADD3 R20, PT, PT, R20, 0x2, RZ ;  /* 0x0000000214141810 */ /* 0x000fe20007ffe0ff */
[----:B------:R-:W4:Y:S01]  /*0760*/  @P1 LDG.E R11, desc[UR6][R10.64] ;  /* 0x000000060a0b1981 */ /* 0x000f22000c1e1900 */
[----:B------:R-:W0:Y:S01]  /*0770*/  @!P0 LDC.64 R2, c[0x0][0x388] ;  /* 0x0000e200ff028b82 */ /* 0x000e220000000a00 */
        /* <DEDUP_REMOVED lines=16> */
.L_x_21:
[----:B------:R-:W0:Y:S01]  /*0880*/  LDC.64 R2, c[0x0][0x380] ;  /* 0x0000e000ff027b82 */ /* 0x000e220000000a00 */
[----:B------:R-:W-:-:S07]  /*0890*/  IMAD R17, R17, UR5, R0 ;  /* 0x0000000511117c24 */ /* 0x000fce000f8e0200 */
[----:B------:R-:W1:Y:S01]  /*08a0*/  LDC.64 R4, c[0x0][0x398] ;  /* 0x0000e600ff047b82 */ /* 0x000e620000000a00 */
[----:B0-----:R-:W-:-:S06]  /*08b0*/  IMAD.WIDE R2, R17, 0x4, R2 ;  /* 0x0000000411027825 */ /* 0x001fcc00078e0202 */
[----:B------:R-:W2:Y:S01]  /*08c0*/  LDG.E R2, desc[UR6][R2.64] ;  /* 0x0000000602027981 */ /* 0x000ea2000c1e1900 */
[----:B-1----:R-:W-:Y:S01]  /*08d0*/  IMAD.WIDE R4, R17, 0x4, R4 ;  /* 0x0000000411047825 */ /* 0x002fe200078e0204 */
[----:B--2---:R-:W-:-:S05]  /*08e0*/  FSET.BF.GT.AND R7, R2, RZ, PT ;  /* 0x000000ff0207720a */ /* 0x004fca0003804000 */
[----:B------:R-:W-:-:S05]  /*08f0*/  FMUL R7, R7, R22 ;  /* 0x0000001607077220 */ /* 0x000fca0000400000 */
[----:B------:R-:W-:Y:S01]  /*0900*/  STG.E desc[UR6][R4.64], R7 ;  /* 0x0000000704007986 */ /* 0x000fe2000c101906 */
[----:B------:R-:W-:Y:S05]  /*0910*/  EXIT ;  /* 0x000000000000794d */ /* 0x000fea0003800000 */
.L_x_25:
        /* <DEDUP_REMOVED lines=14> */
.L_x_34:


//--------------------- .text._Z23compute_output_gradientPfPiS_ii --------------------------
	.section	.text._Z23compute_output_gradientPfPiS_ii,"ax",@progbits
	.align	128
        .global         _Z23compute_output_gradientPfPiS_ii
        .type           _Z23compute_output_gradientPfPiS_ii,@function
        .size           _Z23compute_output_gradientPfPiS_ii,(.L_x_35 - _Z23compute_output_gradientPfPiS_ii)
        .other          _Z23compute_output_gradientPfPiS_ii,@"STO_CUDA_ENTRY STV_DEFAULT"
_Z23compute_output_gradientPfPiS_ii:
.text._Z23compute_output_gradientPfPiS_ii:
[----:B------:R-:W-:Y:S01]  /*0000*/  LDC R1, c[0x0][0x37c] ;  /* 0x0000df00ff017b82 */ /* 0x000fe20000000800 */
[----:B------:R-:W0:Y:S07]  /*0010*/  S2R R3, SR_TID.X ;  /* 0x0000000000037919 */ /* 0x000e2e0000002100 */
[----:B------:R-:W0:Y:S01]  /*0020*/  S2UR UR4, SR_CTAID.X ;  /* 0x00000000000479c3 */ /* 0x000e220000002500 */
[----:B------:R-:W1:Y:S01]  /*0030*/  LDCU.64 UR6, c[0x0][0x398] ;  /* 0x00007300ff0677ac */ /* 0x000e620008000a00 */
[----:B------:R-:W1:Y:S06]  /*0040*/  S2R R11, SR_CTAID.Y ;  /* 0x00000000000b7919 */ /* 0x000e6c0000002600 */
[----:B------:R-:W0:Y:S02]  /*0050*/  LDC R0, c[0x0][0x360] ;  /* 0x0000d800ff007b82 */ /* 0x000e240000000800 */
[----:B0-----:R-:W-:Y:S01]  /*0060*/  IMAD R0, R0, UR4, R3 ;  /* 0x0000000400007c24 */ /* 0x001fe2000f8e0203 */
[----:B-1----:R-:W-:-:S04]  /*0070*/  ISETP.GE.AND P0, PT, R11, UR7, PT ;  /* 0x000000070b007c0c */ /* 0x002fc8000bf06270 */
[----:B------:R-:W-:-:S13]  /*0080*/  ISETP.GE.OR P0, PT, R0, UR6, P0 ;  /* 0x0000000600007c0c */ /* 0x000fda0008706670 */
[----:B------:R-:W-:Y:S05]  /*0090*/  @P0 EXIT ;  /* 0x000000000000094d */ /* 0x000fea0003800000 */
[----:B------:R-:W0:Y:S01]  /*00a0*/  LDC.64 R2, c[0x0][0x380] ;  /* 0x0000e000ff027b82 */ /* 0x000e220000000a00 */
[----:B------:R-:W1:Y:S01]  /*00b0*/  LDCU.64 UR4, c[0x0][0x358] ;  /* 0x00006b00ff0477ac */ /* 0x000e620008000a00 */
[----:B------:R-:W-:-:S06]  /*00c0*/  IMAD R9, R11, UR6, R0 ;  /* 0x000000060b097c24 */ /* 0x000fcc000f8e0200 */
[----:B------:R-:W2:Y:S08]  /*00d0*/  LDC.64 R4, c[0x0][0x390] ;  /* 0x0000e400ff047b82 */ /* 0x000eb00000000a00 */
[----:B------:R-:W3:Y:S01]  /*00e0*/  LDC.64 R6, c[0x0][0x388] ;  /* 0x0000e200ff067b82 */ /* 0x000ee20000000a00 */
[----:B0-----:R-:W-:-:S06]  /*00f0*/  IMAD.WIDE R2, R9, 0x4, R2 ;  /* 0x0000000409027825 */ /* 0x001fcc00078e0202 */
[----:B-1----:R-:W4:Y:S01]  /*0100*/  LDG.E R3, desc[UR4][R2.64] ;  /* 0x0000000402037981 */ /* 0x002f22000c1e1900 */
[----:B--2---:R-:W-:-:S04]  /*0110*/  IMAD.WIDE R4, R9, 0x4, R4 ;  /* 0x0000000409047825 */ /* 0x004fc800078e0204 */
[----:B---3--:R-:W-:Y:S01]  /*0120*/  IMAD.WIDE.U32 R6, R11, 0x4, R6 ;  /* 0x000000040b067825 */ /* 0x008fe200078e0006 */
[----:B----4-:R0:W-:Y:S05]  /*0130*/  STG.E desc[UR4][R4.64], R3 ;  /* 0x0000000304007986 */ /* 0x0101ea000c101904 */
[----:B------:R-:W2:Y:S02]  /*0140*/  LDG.E R7, desc[UR4][R6.64] ;  /* 0x0000000406077981 */ /* 0x000ea4000c1e1900 */
[----:B--2---:R-:W-:-:S13]  /*0150*/  ISETP.NE.AND P0, PT, R0, R7, PT ;  /* 0x000000070000720c */ /* 0x004fda0003f05270 */
[----:B0-----:R-:W-:Y:S05]  /*0160*/  @P0 EXIT ;  /* 0x000000000000094d */ /* 0x001fea0003800000 */
[----:B------:R-:W-:-:S05]  /*0170*/  FADD R3, R3, -1 ;  /* 0xbf80000003037421 */ /* 0x000fca0000000000 */
[----:B------:R-:W-:Y:S01]  /*0180*/  STG.E desc[UR4][R4.64], R3 ;  /* 0x0000000304007986 */ /* 0x000fe2000c101904 */
[----:B------:R-:W-:Y:S05]  /*0190*/  EXIT ;  /* 0x000000000000794d */ /* 0x000fea0003800000 */
.L_x_26:
        /* <DEDUP_REMOVED lines=14> */
.L_x_35:


//--------------------- .nv.shared.reserved.0     --------------------------
	.section	.nv.shared.reserved.0,"aw",@nobits
	.weak		__nv_reservedSMEM_offset_0_alias
	.size		__nv_reservedSMEM_offset_0_alias, 0, 64
	.other		__nv_reservedSMEM_offset_0_alias,@"STO_CUDA_RESERVED_SHARED STV_DEFAULT"
__nv_reservedSMEM_offset_0_alias:
	.zero		0
	.zero		64


//--------------------- .nv.constant0._Z16apply_relu_naivePfi --------------------------
	.section	.nv.constant0._Z16apply_relu_naivePfi,"a",@progbits
	.sectionflags	@""
	.align	4
.nv.constant0._Z16apply_relu_naivePfi:
	.zero		908


//--------------------- .nv.constant0._Z14add_bias_naivePfS_ii --------------------------
	.section	.nv.constant0._Z14add_bias_naivePfS_ii,"a",@progbits
	.sectionflags	@""
	.align	4
.nv.constant0._Z14add_bias_naivePfS_ii:
	.zero		920


//--------------------- .nv.constant0._Z20matmul_forward_naivePfS_S_iii --------------------------
	.section	.nv.constant0._Z20matmul_forward_naivePfS_S_iii,"a",@progbits
	.sectionflags	@""
	.align	4
.nv.constant0._Z20matmul_forward_naivePfS_S_iii:
	.zero		932


//--------------------- .nv.constant0._Z8add_biasPfS_ii --------------------------
	.section	.nv.constant0._Z8add_biasPfS_ii,"a",@progbits
	.sectionflags	@""
	.align	4
.nv.constant0._Z8add_biasPfS_ii:
	.zero		920


//--------------------- .nv.constant0._Z17add_bias_and_reluPfS_ii --------------------------
	.section	.nv.constant0._Z17add_bias_and_reluPfS_ii,"a",@progbits
	.sectionflags	@""
	.align	4
.nv.constant0._Z17add_bias_and_reluPfS_ii:
	.zero		920


//--------------------- .nv.constant0._Z22compute_bias_gradientsPfS_ii --------------------------
	.section	.nv.constant0._Z22compute_bias_gradientsPfS_ii,"a",@progbits
	.sectionflags	@""
	.align	4
.nv.constant0._Z22compute_bias_gradientsPfS_ii:
	.zero		920


//--------------------- .nv.constant0._Z24compute_weight_gradientsPfS_S_iii --------------------------
	.section	.nv.constant0._Z24compute_weight_gradientsPfS_S_iii,"a",@progbits
	.sectionflags	@""
	.align	4
.nv.constant0._Z24compute_weight_gradientsPfS_S_iii:
	.zero		932


//--------------------- .nv.constant0._Z23compute_hidden_gradientPfS_S_S_iii --------------------------
	.section	.nv.constant0._Z23compute_hidden_gradientPfS_S_S_iii,"a",@progbits
	.sectionflags	@""
	.align	4
.nv.constant0._Z23compute_hidden_gradientPfS_S_S_iii:
	.zero		940


//--------------------- .nv.constant0._Z23compute_output_gradientPfPiS_ii --------------------------
	.section	.nv.constant0._Z23compute_output_gradientPfPiS_ii,"a",@progbits
	.sectionflags	@""
	.align	4
.nv.constant0._Z23compute_output_gradientPfPiS_ii:
	.zero		928


//--------------------- SYMBOLS --------------------------

	.type		.nv.reservedSmem.offset0,@object
	.size		.nv.reservedSmem.offset0,0x4
